	.target	sm_90a

	.elftype	@"ET_EXEC"


//--------------------- .note.nv.tkinfo           --------------------------
	.section	.note.nv.tkinfo,"",@"SHT_NOTE"
	.sectionflags	@"SHF_NOTE_NV_TKINFO"
	.tkinfo
        /*0018*/ 	.word	0x00000002
        /*0030*/ 	.string	""
        /*0030*/ 	.string	"ptxas"
        /*0030*/ 	.string	"Cuda compilation tools, release 13.0, V13.0.88"
        /*0030*/ 	.string	"Build cuda_13.0.r13.0/compiler.36424714_0"
        /*0030*/ 	.string	"-arch sm_90a -m 64 "



//--------------------- .note.nv.cuinfo           --------------------------
	.section	.note.nv.cuinfo,"",@"SHT_NOTE"
	.sectionflags	@"SHF_NOTE_NV_CUINFO"
        /*0018*/ 	.short	0x0002
        /*001a*/ 	.short	0x005a
        /*001c*/ 	.short	0x0082
	.zero		2


//--------------------- .nv.info                  --------------------------
	.section	.nv.info,"",@"SHT_CUDA_INFO"
	.align	4


	//----- nvinfo : EIATTR_REGCOUNT
	.align		4
        /*0000*/ 	.byte	0x04, 0x2f
        /*0002*/ 	.short	(.L_12 - .L_11)
	.align		4
.L_11:
        /*0004*/ 	.word	index@(_ZN7cutlass13device_kernelIN5flash19enable_sm80_to_sm89INS1_16FlashAttnFwdSm80INS1_25CollectiveMainloopFwdSm80ILi4ELi1ELb0EN4cute5tupleIJNS5_1CILi128EEENS7_ILi64EEENS7_ILi96EEEEEELi96ENS_10bfloat16_tEfNS_4arch4Sm80ELb1ELb0ELb0ELb1ELb0ELb1ELb1ELb0EEENS1_21CollectiveEpilogueFwdINS6_IJS8_SA_S9_EEENS6_IJNS7_ILi1EEESI_SI_EEESC_SE_Li128ELb1ELb1ELb0ELb0EEENS1_19SingleTileSchedulerILb1ELb0ELb1ELi128EEEEEEEEEvNT_6ParamsE)
        /*0008*/ 	.word	0x00000004


	//----- nvinfo : EIATTR_FRAME_SIZE
	.align		4
.L_12:
        /*000c*/ 	.byte	0x04, 0x11
        /*000e*/ 	.short	(.L_14 - .L_13)
	.align		4
.L_13:
        /*0010*/ 	.word	index@(_ZN7cutlass13device_kernelIN5flash19enable_sm80_to_sm89INS1_16FlashAttnFwdSm80INS1_25CollectiveMainloopFwdSm80ILi4ELi1ELb0EN4cute5tupleIJNS5_1CILi128EEENS7_ILi64EEENS7_ILi96EEEEEELi96ENS_10bfloat16_tEfNS_4arch4Sm80ELb1ELb0ELb0ELb1ELb0ELb1ELb1ELb0EEENS1_21CollectiveEpilogueFwdINS6_IJS8_SA_S9_EEENS6_IJNS7_ILi1EEESI_SI_EEESC_SE_Li128ELb1ELb1ELb0ELb0EEENS1_19SingleTileSchedulerILb1ELb0ELb1ELi128EEEEEEEEEvNT_6ParamsE)
        /*0014*/ 	.word	0x00000000


	//----- nvinfo : EIATTR_REGCOUNT
	.align		4
.L_14:
        /*0018*/ 	.byte	0x04, 0x2f
        /*001a*/ 	.short	(.L_16 - .L_15)
	.align		4
.L_15:
        /*001c*/ 	.word	index@(_ZN7cutlass13device_kernelIN5flash19enable_sm80_to_sm89INS1_16FlashAttnFwdSm80INS1_25CollectiveMainloopFwdSm80ILi4ELi1ELb0EN4cute5tupleIJNS5_1CILi128EEENS7_ILi64EEENS7_ILi96EEEEEELi96ENS_10bfloat16_tEfNS_4arch4Sm80ELb1ELb0ELb0ELb1ELb0ELb0ELb1ELb0EEENS1_21CollectiveEpilogueFwdINS6_IJS8_SA_S9_EEENS6_IJNS7_ILi1EEESI_SI_EEESC_SE_Li128ELb1ELb1ELb0ELb0EEENS1_19SingleTileSchedulerILb1ELb0ELb1ELi128EEEEEEEEEvNT_6ParamsE)
        /*0020*/ 	.word	0x00000004


	//----- nvinfo : EIATTR_FRAME_SIZE
	.align		4
.L_16:
        /*0024*/ 	.byte	0x04, 0x11
        /*0026*/ 	.short	(.L_18 - .L_17)
	.align		4
.L_17:
        /*0028*/ 	.word	index@(_ZN7cutlass13device_kernelIN5flash19enable_sm80_to_sm89INS1_16FlashAttnFwdSm80INS1_25CollectiveMainloopFwdSm80ILi4ELi1ELb0EN4cute5tupleIJNS5_1CILi128EEENS7_ILi64EEENS7_ILi96EEEEEELi96ENS_10bfloat16_tEfNS_4arch4Sm80ELb1ELb0ELb0ELb1ELb0ELb0ELb1ELb0EEENS1_21CollectiveEpilogueFwdINS6_IJS8_SA_S9_EEENS6_IJNS7_ILi1EEESI_SI_EEESC_SE_Li128ELb1ELb1ELb0ELb0EEENS1_19SingleTileSchedulerILb1ELb0ELb1ELi128EEEEEEEEEvNT_6ParamsE)
        /*002c*/ 	.word	0x00000000


	//----- nvinfo : EIATTR_REGCOUNT
	.align		4
.L_18:
        /*0030*/ 	.byte	0x04, 0x2f
        /*0032*/ 	.short	(.L_20 - .L_19)
	.align		4
.L_19:
        /*0034*/ 	.word	index@(_ZN7cutlass13device_kernelIN5flash19enable_sm80_to_sm89INS1_16FlashAttnFwdSm80INS1_25CollectiveMainloopFwdSm80ILi4ELi1ELb0EN4cute5tupleIJNS5_1CILi128EEENS7_ILi64EEENS7_ILi96EEEEEELi96ENS_10bfloat16_tEfNS_4arch4Sm80ELb1ELb0ELb0ELb0ELb0ELb0ELb1ELb0EEENS1_21CollectiveEpilogueFwdINS6_IJS8_SA_S9_EEENS6_IJNS7_ILi1EEESI_SI_EEESC_SE_Li128ELb0ELb1ELb0ELb0EEENS1_30DynamicPersistentTileSchedulerILi128ELi128ELb0ELb1ELb0EEEEEEEEEvNT_6ParamsE)
        /*0038*/ 	.word	0x00000004


	//----- nvinfo : EIATTR_FRAME_SIZE
	.align		4
.L_20:
        /*003c*/ 	.byte	0x04, 0x11
        /*003e*/ 	.short	(.L_22 - .L_21)
	.align		4
.L_21:
        /*0040*/ 	.word	index@(_ZN7cutlass13device_kernelIN5flash19enable_sm80_to_sm89INS1_16FlashAttnFwdSm80INS1_25CollectiveMainloopFwdSm80ILi4ELi1ELb0EN4cute5tupleIJNS5_1CILi128EEENS7_ILi64EEENS7_ILi96EEEEEELi96ENS_10bfloat16_tEfNS_4arch4Sm80ELb1ELb0ELb0ELb0ELb0ELb0ELb1ELb0EEENS1_21CollectiveEpilogueFwdINS6_IJS8_SA_S9_EEENS6_IJNS7_ILi1EEESI_SI_EEESC_SE_Li128ELb0ELb1ELb0ELb0EEENS1_30DynamicPersistentTileSchedulerILi128ELi128ELb0ELb1ELb0EEEEEEEEEvNT_6ParamsE)
        /*0044*/ 	.word	0x00000000


	//----- nvinfo : EIATTR_REGCOUNT
	.align		4
.L_22:
        /*0048*/ 	.byte	0x04, 0x2f
        /*004a*/ 	.short	(.L_24 - .L_23)
	.align		4
.L_23:
        /*004c*/ 	.word	index@(_ZN7cutlass13device_kernelIN5flash19enable_sm80_to_sm89INS1_16FlashAttnFwdSm80INS1_25CollectiveMainloopFwdSm80ILi4ELi1ELb0EN4cute5tupleIJNS5_1CILi128EEENS7_ILi48EEENS7_ILi96EEEEEELi96ENS_10bfloat16_tEfNS_4arch4Sm80ELb0ELb1ELb0ELb1ELb0ELb1ELb1ELb0EEENS1_21CollectiveEpilogueFwdINS6_IJS8_SA_S9_EEENS6_IJNS7_ILi1EEESI_SI_EEESC_SE_Li128ELb1ELb1ELb0ELb0EEENS1_19SingleTileSchedulerILb1ELb0ELb1ELi128EEEEEEEEEvNT_6ParamsE)
        /*0050*/ 	.word	0x00000004


	//----- nvinfo : EIATTR_FRAME_SIZE
	.align		4
.L_24:
        /*0054*/ 	.byte	0x04, 0x11
        /*0056*/ 	.short	(.L_26 - .L_25)
	.align		4
.L_25:
        /*0058*/ 	.word	index@(_ZN7cutlass13device_kernelIN5flash19enable_sm80_to_sm89INS1_16FlashAttnFwdSm80INS1_25CollectiveMainloopFwdSm80ILi4ELi1ELb0EN4cute5tupleIJNS5_1CILi128EEENS7_ILi48EEENS7_ILi96EEEEEELi96ENS_10bfloat16_tEfNS_4arch4Sm80ELb0ELb1ELb0ELb1ELb0ELb1ELb1ELb0EEENS1_21CollectiveEpilogueFwdINS6_IJS8_SA_S9_EEENS6_IJNS7_ILi1EEESI_SI_EEESC_SE_Li128ELb1ELb1ELb0ELb0EEENS1_19SingleTileSchedulerILb1ELb0ELb1ELi128EEEEEEEEEvNT_6ParamsE)
        /*005c*/ 	.word	0x00000000


	//----- nvinfo : EIATTR_REGCOUNT
	.align		4
.L_26:
        /*0060*/ 	.byte	0x04, 0x2f
        /*0062*/ 	.short	(.L_28 - .L_27)
	.align		4
.L_27:
        /*0064*/ 	.word	index@(_ZN7cutlass13device_kernelIN5flash19enable_sm80_to_sm89INS1_16FlashAttnFwdSm80INS1_25CollectiveMainloopFwdSm80ILi4ELi1ELb0EN4cute5tupleIJNS5_1CILi128EEENS7_ILi48EEENS7_ILi96EEEEEELi96ENS_10bfloat16_tEfNS_4arch4Sm80ELb0ELb1ELb0ELb1ELb0ELb0ELb1ELb0EEENS1_21CollectiveEpilogueFwdINS6_IJS8_SA_S9_EEENS6_IJNS7_ILi1EEESI_SI_EEESC_SE_Li128ELb1ELb1ELb0ELb0EEENS1_19SingleTileSchedulerILb1ELb0ELb1ELi128EEEEEEEEEvNT_6ParamsE)
        /*0068*/ 	.word	0x00000004


	//----- nvinfo : EIATTR_FRAME_SIZE
	.align		4
.L_28:
        /*006c*/ 	.byte	0x04, 0x11
        /*006e*/ 	.short	(.L_30 - .L_29)
	.align		4
.L_29:
        /*0070*/ 	.word	index@(_ZN7cutlass13device_kernelIN5flash19enable_sm80_to_sm89INS1_16FlashAttnFwdSm80INS1_25CollectiveMainloopFwdSm80ILi4ELi1ELb0EN4cute5tupleIJNS5_1CILi128EEENS7_ILi48EEENS7_ILi96EEEEEELi96ENS_10bfloat16_tEfNS_4arch4Sm80ELb0ELb1ELb0ELb1ELb0ELb0ELb1ELb0EEENS1_21CollectiveEpilogueFwdINS6_IJS8_SA_S9_EEENS6_IJNS7_ILi1EEESI_SI_EEESC_SE_Li128ELb1ELb1ELb0ELb0EEENS1_19SingleTileSchedulerILb1ELb0ELb1ELi128EEEEEEEEEvNT_6ParamsE)
        /*0074*/ 	.word	0x00000000


	//----- nvinfo : EIATTR_REGCOUNT
	.align		4
.L_30:
        /*0078*/ 	.byte	0x04, 0x2f
        /*007a*/ 	.short	(.L_32 - .L_31)
	.align		4
.L_31:
        /*007c*/ 	.word	index@(_ZN7cutlass13device_kernelIN5flash19enable_sm80_to_sm89INS1_16FlashAttnFwdSm80INS1_25CollectiveMainloopFwdSm80ILi4ELi1ELb0EN4cute5tupleIJNS5_1CILi128EEENS7_ILi48EEENS7_ILi96EEEEEELi96ENS_10bfloat16_tEfNS_4arch4Sm80ELb0ELb1ELb0ELb0ELb0ELb0ELb1ELb0EEENS1_21CollectiveEpilogueFwdINS6_IJS8_SA_S9_EEENS6_IJNS7_ILi1EEESI_SI_EEESC_SE_Li128ELb0ELb1ELb0ELb0EEENS1_19SingleTileSchedulerILb0ELb0ELb1ELi128EEEEEEEEEvNT_6ParamsE)
        /*0080*/ 	.word	0x00000004


	//----- nvinfo : EIATTR_FRAME_SIZE
	.align		4
.L_32:
        /*0084*/ 	.byte	0x04, 0x11
        /*0086*/ 	.short	(.L_34 - .L_33)
	.align		4
.L_33:
        /*0088*/ 	.word	index@(_ZN7cutlass13device_kernelIN5flash19enable_sm80_to_sm89INS1_16FlashAttnFwdSm80INS1_25CollectiveMainloopFwdSm80ILi4ELi1ELb0EN4cute5tupleIJNS5_1CILi128EEENS7_ILi48EEENS7_ILi96EEEEEELi96ENS_10bfloat16_tEfNS_4arch4Sm80ELb0ELb1ELb0ELb0ELb0ELb0ELb1ELb0EEENS1_21CollectiveEpilogueFwdINS6_IJS8_SA_S9_EEENS6_IJNS7_ILi1EEESI_SI_EEESC_SE_Li128ELb0ELb1ELb0ELb0EEENS1_19SingleTileSchedulerILb0ELb0ELb1ELi128EEEEEEEEEvNT_6ParamsE)
        /*008c*/ 	.word	0x00000000


	//----- nvinfo : EIATTR_REGCOUNT
	.align		4
.L_34:
        /*0090*/ 	.byte	0x04, 0x2f
        /*0092*/ 	.short	(.L_36 - .L_35)
	.align		4
.L_35:
        /*0094*/ 	.word	index@(_ZN7cutlass13device_kernelIN5flash19enable_sm80_to_sm89INS1_16FlashAttnFwdSm80INS1_25CollectiveMainloopFwdSm80ILi4ELi1ELb0EN4cute5tupleIJNS5_1CILi128EEENS7_ILi64EEENS7_ILi96EEEEEELi96ENS_10bfloat16_tEfNS_4arch4Sm80ELb0ELb0ELb0ELb1ELb0ELb1ELb1ELb0EEENS1_21CollectiveEpilogueFwdINS6_IJS8_SA_S9_EEENS6_IJNS7_ILi1EEESI_SI_EEESC_SE_Li128ELb1ELb1ELb0ELb0EEENS1_19SingleTileSchedulerILb1ELb0ELb1ELi128EEEEEEEEEvNT_6ParamsE)
        /*0098*/ 	.word	0x00000004


	//----- nvinfo : EIATTR_FRAME_SIZE
	.align		4
.L_36:
        /*009c*/ 	.byte	0x04, 0x11
        /*009e*/ 	.short	(.L_38 - .L_37)
	.align		4
.L_37:
        /*00a0*/ 	.word	index@(_ZN7cutlass13device_kernelIN5flash19enable_sm80_to_sm89INS1_16FlashAttnFwdSm80INS1_25CollectiveMainloopFwdSm80ILi4ELi1ELb0EN4cute5tupleIJNS5_1CILi128EEENS7_ILi64EEENS7_ILi96EEEEEELi96ENS_10bfloat16_tEfNS_4arch4Sm80ELb0ELb0ELb0ELb1ELb0ELb1ELb1ELb0EEENS1_21CollectiveEpilogueFwdINS6_IJS8_SA_S9_EEENS6_IJNS7_ILi1EEESI_SI_EEESC_SE_Li128ELb1ELb1ELb0ELb0EEENS1_19SingleTileSchedulerILb1ELb0ELb1ELi128EEEEEEEEEvNT_6ParamsE)
        /*00a4*/ 	.word	0x00000000


	//----- nvinfo : EIATTR_REGCOUNT
	.align		4
.L_38:
        /*00a8*/ 	.byte	0x04, 0x2f
        /*00aa*/ 	.short	(.L_40 - .L_39)
	.align		4
.L_39:
        /*00ac*/ 	.word	index@(_ZN7cutlass13device_kernelIN5flash19enable_sm80_to_sm89INS1_16FlashAttnFwdSm80INS1_25CollectiveMainloopFwdSm80ILi4ELi1ELb0EN4cute5tupleIJNS5_1CILi128EEENS7_ILi64EEENS7_ILi96EEEEEELi96ENS_10bfloat16_tEfNS_4arch4Sm80ELb0ELb0ELb0ELb1ELb0ELb0ELb1ELb0EEENS1_21CollectiveEpilogueFwdINS6_IJS8_SA_S9_EEENS6_IJNS7_ILi1EEESI_SI_EEESC_SE_Li128ELb1ELb1ELb0ELb0EEENS1_19SingleTileSchedulerILb1ELb0ELb1ELi128EEEEEEEEEvNT_6ParamsE)
        /*00b0*/ 	.word	0x00000004


	//----- nvinfo : EIATTR_FRAME_SIZE
	.align		4
.L_40:
        /*00b4*/ 	.byte	0x04, 0x11
        /*00b6*/ 	.short	(.L_42 - .L_41)
	.align		4
.L_41:
        /*00b8*/ 	.word	index@(_ZN7cutlass13device_kernelIN5flash19enable_sm80_to_sm89INS1_16FlashAttnFwdSm80INS1_25CollectiveMainloopFwdSm80ILi4ELi1ELb0EN4cute5tupleIJNS5_1CILi128EEENS7_ILi64EEENS7_ILi96EEEEEELi96ENS_10bfloat16_tEfNS_4arch4Sm80ELb0ELb0ELb0ELb1ELb0ELb0ELb1ELb0EEENS1_21CollectiveEpilogueFwdINS6_IJS8_SA_S9_EEENS6_IJNS7_ILi1EEESI_SI_EEESC_SE_Li128ELb1ELb1ELb0ELb0EEENS1_19SingleTileSchedulerILb1ELb0ELb1ELi128EEEEEEEEEvNT_6ParamsE)
        /*00bc*/ 	.word	0x00000000


	//----- nvinfo : EIATTR_REGCOUNT
	.align		4
.L_42:
        /*00c0*/ 	.byte	0x04, 0x2f
        /*00c2*/ 	.short	(.L_44 - .L_43)
	.align		4
.L_43:
        /*00c4*/ 	.word	index@(_ZN7cutlass13device_kernelIN5flash19enable_sm80_to_sm89INS1_16FlashAttnFwdSm80INS1_25CollectiveMainloopFwdSm80ILi4ELi1ELb0EN4cute5tupleIJNS5_1CILi128EEENS7_ILi64EEENS7_ILi96EEEEEELi96ENS_10bfloat16_tEfNS_4arch4Sm80ELb0ELb0ELb0ELb0ELb0ELb0ELb1ELb0EEENS1_21CollectiveEpilogueFwdINS6_IJS8_SA_S9_EEENS6_IJNS7_ILi1EEESI_SI_EEESC_SE_Li128ELb0ELb1ELb0ELb0EEENS1_19SingleTileSchedulerILb0ELb0ELb1ELi128EEEEEEEEEvNT_6ParamsE)
        /*00c8*/ 	.word	0x00000004


	//----- nvinfo : EIATTR_FRAME_SIZE
	.align		4
.L_44:
        /*00cc*/ 	.byte	0x04, 0x11
        /*00ce*/ 	.short	(.L_46 - .L_45)
	.align		4
.L_45:
        /*00d0*/ 	.word	index@(_ZN7cutlass13device_kernelIN5flash19enable_sm80_to_sm89INS1_16FlashAttnFwdSm80INS1_25CollectiveMainloopFwdSm80ILi4ELi1ELb0EN4cute5tupleIJNS5_1CILi128EEENS7_ILi64EEENS7_ILi96EEEEEELi96ENS_10bfloat16_tEfNS_4arch4Sm80ELb0ELb0ELb0ELb0ELb0ELb0ELb1ELb0EEENS1_21CollectiveEpilogueFwdINS6_IJS8_SA_S9_EEENS6_IJNS7_ILi1EEESI_SI_EEESC_SE_Li128ELb0ELb1ELb0ELb0EEENS1_19SingleTileSchedulerILb0ELb0ELb1ELi128EEEEEEEEEvNT_6ParamsE)
        /*00d4*/ 	.word	0x00000000


	//----- nvinfo : EIATTR_MIN_STACK_SIZE
	.align		4
.L_46:
        /*00d8*/ 	.byte	0x04, 0x12
        /*00da*/ 	.short	(.L_48 - .L_47)
	.align		4
.L_47:
        /*00dc*/ 	.word	index@(_ZN7cutlass13device_kernelIN5flash19enable_sm80_to_sm89INS1_16FlashAttnFwdSm80INS1_25CollectiveMainloopFwdSm80ILi4ELi1ELb0EN4cute5tupleIJNS5_1CILi128EEENS7_ILi64EEENS7_ILi96EEEEEELi96ENS_10bfloat16_tEfNS_4arch4Sm80ELb0ELb0ELb0ELb0ELb0ELb0ELb1ELb0EEENS1_21CollectiveEpilogueFwdINS6_IJS8_SA_S9_EEENS6_IJNS7_ILi1EEESI_SI_EEESC_SE_Li128ELb0ELb1ELb0ELb0EEENS1_19SingleTileSchedulerILb0ELb0ELb1ELi128EEEEEEEEEvNT_6ParamsE)
        /*00e0*/ 	.word	0x00000000


	//----- nvinfo : EIATTR_MIN_STACK_SIZE
	.align		4
.L_48:
        /*00e4*/ 	.byte	0x04, 0x12
        /*00e6*/ 	.short	(.L_50 - .L_49)
	.align		4
.L_49:
        /*00e8*/ 	.word	index@(_ZN7cutlass13device_kernelIN5flash19enable_sm80_to_sm89INS1_16FlashAttnFwdSm80INS1_25CollectiveMainloopFwdSm80ILi4ELi1ELb0EN4cute5tupleIJNS5_1CILi128EEENS7_ILi64EEENS7_ILi96EEEEEELi96ENS_10bfloat16_tEfNS_4arch4Sm80ELb0ELb0ELb0ELb1ELb0ELb0ELb1ELb0EEENS1_21CollectiveEpilogueFwdINS6_IJS8_SA_S9_EEENS6_IJNS7_ILi1EEESI_SI_EEESC_SE_Li128ELb1ELb1ELb0ELb0EEENS1_19SingleTileSchedulerILb1ELb0ELb1ELi128EEEEEEEEEvNT_6ParamsE)
        /*00ec*/ 	.word	0x00000000


	//----- nvinfo : EIATTR_MIN_STACK_SIZE
	.align		4
.L_50:
        /*00f0*/ 	.byte	0x04, 0x12
        /*00f2*/ 	.short	(.L_52 - .L_51)
	.align		4
.L_51:
        /*00f4*/ 	.word	index@(_ZN7cutlass13device_kernelIN5flash19enable_sm80_to_sm89INS1_16FlashAttnFwdSm80INS1_25CollectiveMainloopFwdSm80ILi4ELi1ELb0EN4cute5tupleIJNS5_1CILi128EEENS7_ILi64EEENS7_ILi96EEEEEELi96ENS_10bfloat16_tEfNS_4arch4Sm80ELb0ELb0ELb0ELb1ELb0ELb1ELb1ELb0EEENS1_21CollectiveEpilogueFwdINS6_IJS8_SA_S9_EEENS6_IJNS7_ILi1EEESI_SI_EEESC_SE_Li128ELb1ELb1ELb0ELb0EEENS1_19SingleTileSchedulerILb1ELb0ELb1ELi128EEEEEEEEEvNT_6ParamsE)
        /*00f8*/ 	.word	0x00000000


	//----- nvinfo : EIATTR_MIN_STACK_SIZE
	.align		4
.L_52:
        /*00fc*/ 	.byte	0x04, 0x12
        /*00fe*/ 	.short	(.L_54 - .L_53)
	.align		4
.L_53:
        /*0100*/ 	.word	index@(_ZN7cutlass13device_kernelIN5flash19enable_sm80_to_sm89INS1_16FlashAttnFwdSm80INS1_25CollectiveMainloopFwdSm80ILi4ELi1ELb0EN4cute5tupleIJNS5_1CILi128EEENS7_ILi48EEENS7_ILi96EEEEEELi96ENS_10bfloat16_tEfNS_4arch4Sm80ELb0ELb1ELb0ELb0ELb0ELb0ELb1ELb0EEENS1_21CollectiveEpilogueFwdINS6_IJS8_SA_S9_EEENS6_IJNS7_ILi1EEESI_SI_EEESC_SE_Li128ELb0ELb1ELb0ELb0EEENS1_19SingleTileSchedulerILb0ELb0ELb1ELi128EEEEEEEEEvNT_6ParamsE)
        /*0104*/ 	.word	0x00000000


	//----- nvinfo : EIATTR_MIN_STACK_SIZE
	.align		4
.L_54:
        /*0108*/ 	.byte	0x04, 0x12
        /*010a*/ 	.short	(.L_56 - .L_55)
	.align		4
.L_55:
        /*010c*/ 	.word	index@(_ZN7cutlass13device_kernelIN5flash19enable_sm80_to_sm89INS1_16FlashAttnFwdSm80INS1_25CollectiveMainloopFwdSm80ILi4ELi1ELb0EN4cute5tupleIJNS5_1CILi128EEENS7_ILi48EEENS7_ILi96EEEEEELi96ENS_10bfloat16_tEfNS_4arch4Sm80ELb0ELb1ELb0ELb1ELb0ELb0ELb1ELb0EEENS1_21CollectiveEpilogueFwdINS6_IJS8_SA_S9_EEENS6_IJNS7_ILi1EEESI_SI_EEESC_SE_Li128ELb1ELb1ELb0ELb0EEENS1_19SingleTileSchedulerILb1ELb0ELb1ELi128EEEEEEEEEvNT_6ParamsE)
        /*0110*/ 	.word	0x00000000


	//----- nvinfo : EIATTR_MIN_STACK_SIZE
	.align		4
.L_56:
        /*0114*/ 	.byte	0x04, 0x12
        /*0116*/ 	.short	(.L_58 - .L_57)
	.align		4
.L_57:
        /*0118*/ 	.word	index@(_ZN7cutlass13device_kernelIN5flash19enable_sm80_to_sm89INS1_16FlashAttnFwdSm80INS1_25CollectiveMainloopFwdSm80ILi4ELi1ELb0EN4cute5tupleIJNS5_1CILi128EEENS7_ILi48EEENS7_ILi96EEEEEELi96ENS_10bfloat16_tEfNS_4arch4Sm80ELb0ELb1ELb0ELb1ELb0ELb1ELb1ELb0EEENS1_21CollectiveEpilogueFwdINS6_IJS8_SA_S9_EEENS6_IJNS7_ILi1EEESI_SI_EEESC_SE_Li128ELb1ELb1ELb0ELb0EEENS1_19SingleTileSchedulerILb1ELb0ELb1ELi128EEEEEEEEEvNT_6ParamsE)
        /*011c*/ 	.word	0x00000000


	//----- nvinfo : EIATTR_MIN_STACK_SIZE
	.align		4
.L_58:
        /*0120*/ 	.byte	0x04, 0x12
        /*0122*/ 	.short	(.L_60 - .L_59)
	.align		4
.L_59:
        /*0124*/ 	.word	index@(_ZN7cutlass13device_kernelIN5flash19enable_sm80_to_sm89INS1_16FlashAttnFwdSm80INS1_25CollectiveMainloopFwdSm80ILi4ELi1ELb0EN4cute5tupleIJNS5_1CILi128EEENS7_ILi64EEENS7_ILi96EEEEEELi96ENS_10bfloat16_tEfNS_4arch4Sm80ELb1ELb0ELb0ELb0ELb0ELb0ELb1ELb0EEENS1_21CollectiveEpilogueFwdINS6_IJS8_SA_S9_EEENS6_IJNS7_ILi1EEESI_SI_EEESC_SE_Li128ELb0ELb1ELb0ELb0EEENS1_30DynamicPersistentTileSchedulerILi128ELi128ELb0ELb1ELb0EEEEEEEEEvNT_6ParamsE)
        /*0128*/ 	.word	0x00000000


	//----- nvinfo : EIATTR_MIN_STACK_SIZE
	.align		4
.L_60:
        /*012c*/ 	.byte	0x04, 0x12
        /*012e*/ 	.short	(.L_62 - .L_61)
	.align		4
.L_61:
        /*0130*/ 	.word	index@(_ZN7cutlass13device_kernelIN5flash19enable_sm80_to_sm89INS1_16FlashAttnFwdSm80INS1_25CollectiveMainloopFwdSm80ILi4ELi1ELb0EN4cute5tupleIJNS5_1CILi128EEENS7_ILi64EEENS7_ILi96EEEEEELi96ENS_10bfloat16_tEfNS_4arch4Sm80ELb1ELb0ELb0ELb1ELb0ELb0ELb1ELb0EEENS1_21CollectiveEpilogueFwdINS6_IJS8_SA_S9_EEENS6_IJNS7_ILi1EEESI_SI_EEESC_SE_Li128ELb1ELb1ELb0ELb0EEENS1_19SingleTileSchedulerILb1ELb0ELb1ELi128EEEEEEEEEvNT_6ParamsE)
        /*0134*/ 	.word	0x00000000


	//----- nvinfo : EIATTR_MIN_STACK_SIZE
	.align		4
.L_62:
        /*0138*/ 	.byte	0x04, 0x12
        /*013a*/ 	.short	(.L_64 - .L_63)
	.align		4
.L_63:
        /*013c*/ 	.word	index@(_ZN7cutlass13device_kernelIN5flash19enable_sm80_to_sm89INS1_16FlashAttnFwdSm80INS1_25CollectiveMainloopFwdSm80ILi4ELi1ELb0EN4cute5tupleIJNS5_1CILi128EEENS7_ILi64EEENS7_ILi96EEEEEELi96ENS_10bfloat16_tEfNS_4arch4Sm80ELb1ELb0ELb0ELb1ELb0ELb1ELb1ELb0EEENS1_21CollectiveEpilogueFwdINS6_IJS8_SA_S9_EEENS6_IJNS7_ILi1EEESI_SI_EEESC_SE_Li128ELb1ELb1ELb0ELb0EEENS1_19SingleTileSchedulerILb1ELb0ELb1ELi128EEEEEEEEEvNT_6ParamsE)
        /*0140*/ 	.word	0x00000000
.L_64:


//--------------------- .nv.compat                --------------------------
	.section	.nv.compat,"",@"SHT_CUDA_COMPAT_INFO"
	.align	4
        /*0000*/ 	.byte	0x02, 0x09, 0x01, 0x00, 0x02, 0x02, 0x01, 0x00, 0x02, 0x05, 0x05, 0x00, 0x03, 0x07, 0x01, 0x01
        /*0010*/ 	.byte	0x02, 0x03, 0x00, 0x00, 0x02, 0x06, 0x01, 0x00, 0x04, 0x0b, 0x08, 0x00, 0x00, 0x00, 0x00, 0x00
        /*0020*/ 	.byte	0x00, 0x00, 0x00, 0x00


//--------------------- .nv.info._ZN7cutlass13device_kernelIN5flash19enable_sm80_to_sm89INS1_16FlashAttnFwdSm80INS1_25CollectiveMainloopFwdSm80ILi4ELi1ELb0EN4cute5tupleIJNS5_1CILi128EEENS7_ILi64EEENS7_ILi96EEEEEELi96ENS_10bfloat16_tEfNS_4arch4Sm80ELb0ELb0ELb0ELb0ELb0ELb0ELb1ELb0EEENS1_21CollectiveEpilogueFwdINS6_IJS8_SA_S9_EEENS6_IJNS7_ILi1EEESI_SI_EEESC_SE_Li128ELb0ELb1ELb0ELb0EEENS1_19SingleTileSchedulerILb0ELb0ELb1ELi128EEEEEEEEEvNT_6ParamsE --------------------------
	.section	.nv.info._ZN7cutlass13device_kernelIN5flash19enable_sm80_to_sm89INS1_16FlashAttnFwdSm80INS1_25CollectiveMainloopFwdSm80ILi4ELi1ELb0EN4cute5tupleIJNS5_1CILi128EEENS7_ILi64EEENS7_ILi96EEEEEELi96ENS_10bfloat16_tEfNS_4arch4Sm80ELb0ELb0ELb0ELb0ELb0ELb0ELb1ELb0EEENS1_21CollectiveEpilogueFwdINS6_IJS8_SA_S9_EEENS6_IJNS7_ILi1EEESI_SI_EEESC_SE_Li128ELb0ELb1ELb0ELb0EEENS1_19SingleTileSchedulerILb0ELb0ELb1ELi128EEEEEEEEEvNT_6ParamsE,"",@"SHT_CUDA_INFO"
	.sectionflags	@""
	.align	4


	//----- nvinfo : EIATTR_CUDA_API_VERSION
	.align		4
        /*0000*/ 	.byte	0x04, 0x37
        /*0002*/ 	.short	(.L_66 - .L_65)
.L_65:
        /*0004*/ 	.word	0x00000082


	//----- nvinfo : EIATTR_KPARAM_INFO
	.align		4
.L_66:
        /*0008*/ 	.byte	0x04, 0x17
        /*000a*/ 	.short	(.L_68 - .L_67)
.L_67:
        /*000c*/ 	.word	0x00000000
        /*0010*/ 	.short	0x0000
        /*0012*/ 	.short	0x0000
        /*0014*/ 	.byte	0x00, 0xf0, 0x61, 0x10


	//----- nvinfo : EIATTR_SPARSE_MMA_MASK
	.align		4
.L_68:
        /*0018*/ 	.byte	0x03, 0x50
        /*001a*/ 	.short	0x0000


	//----- nvinfo : EIATTR_MAXREG_COUNT
	.align		4
        /*001c*/ 	.byte	0x03, 0x1b
        /*001e*/ 	.short	0x00ff


	//----- nvinfo : EIATTR_MERCURY_ISA_VERSION
	.align		4
        /*0020*/ 	.byte	0x03, 0x5f
        /*0022*/ 	.short	0x0101


	//----- nvinfo : EIATTR_EXIT_INSTR_OFFSETS
	.align		4
        /*0024*/ 	.byte	0x04, 0x1c
        /*0026*/ 	.short	(.L_70 - .L_69)


	//   ....[0]....
.L_69:
        /*0028*/ 	.word	0x00000010


	//----- nvinfo : EIATTR_MAX_THREADS
	.align		4
.L_70:
        /*002c*/ 	.byte	0x04, 0x05
        /*002e*/ 	.short	(.L_72 - .L_71)
.L_71:
        /*0030*/ 	.word	0x00000080
        /*0034*/ 	.word	0x00000001
        /*0038*/ 	.word	0x00000001


	//----- nvinfo : EIATTR_CBANK_PARAM_SIZE
	.align		4
.L_72:
        /*003c*/ 	.byte	0x03, 0x19
        /*003e*/ 	.short	0x0418


	//----- nvinfo : EIATTR_PARAM_CBANK
	.align		4
        /*0040*/ 	.byte	0x04, 0x0a
        /*0042*/ 	.short	(.L_74 - .L_73)
	.align		4
.L_73:
        /*0044*/ 	.word	index@(.nv.constant0._ZN7cutlass13device_kernelIN5flash19enable_sm80_to_sm89INS1_16FlashAttnFwdSm80INS1_25CollectiveMainloopFwdSm80ILi4ELi1ELb0EN4cute5tupleIJNS5_1CILi128EEENS7_ILi64EEENS7_ILi96EEEEEELi96ENS_10bfloat16_tEfNS_4arch4Sm80ELb0ELb0ELb0ELb0ELb0ELb0ELb1ELb0EEENS1_21CollectiveEpilogueFwdINS6_IJS8_SA_S9_EEENS6_IJNS7_ILi1EEESI_SI_EEESC_SE_Li128ELb0ELb1ELb0ELb0EEENS1_19SingleTileSchedulerILb0ELb0ELb1ELi128EEEEEEEEEvNT_6ParamsE)
        /*0048*/ 	.short	0x0210
        /*004a*/ 	.short	0x0418


	//----- nvinfo : EIATTR_SW_WAR
	.align		4
.L_74:
        /*004c*/ 	.byte	0x04, 0x36
        /*004e*/ 	.short	(.L_76 - .L_75)
.L_75:
        /*0050*/ 	.word	0x00000008
.L_76:


//--------------------- .nv.info._ZN7cutlass13device_kernelIN5flash19enable_sm80_to_sm89INS1_16FlashAttnFwdSm80INS1_25CollectiveMainloopFwdSm80ILi4ELi1ELb0EN4cute5tupleIJNS5_1CILi128EEENS7_ILi64EEENS7_ILi96EEEEEELi96ENS_10bfloat16_tEfNS_4arch4Sm80ELb0ELb0ELb0ELb1ELb0ELb0ELb1ELb0EEENS1_21CollectiveEpilogueFwdINS6_IJS8_SA_S9_EEENS6_IJNS7_ILi1EEESI_SI_EEESC_SE_Li128ELb1ELb1ELb0ELb0EEENS1_19SingleTileSchedulerILb1ELb0ELb1ELi128EEEEEEEEEvNT_6ParamsE --------------------------
	.section	.nv.info._ZN7cutlass13device_kernelIN5flash19enable_sm80_to_sm89INS1_16FlashAttnFwdSm80INS1_25CollectiveMainloopFwdSm80ILi4ELi1ELb0EN4cute5tupleIJNS5_1CILi128EEENS7_ILi64EEENS7_ILi96EEEEEELi96ENS_10bfloat16_tEfNS_4arch4Sm80ELb0ELb0ELb0ELb1ELb0ELb0ELb1ELb0EEENS1_21CollectiveEpilogueFwdINS6_IJS8_SA_S9_EEENS6_IJNS7_ILi1EEESI_SI_EEESC_SE_Li128ELb1ELb1ELb0ELb0EEENS1_19SingleTileSchedulerILb1ELb0ELb1ELi128EEEEEEEEEvNT_6ParamsE,"",@"SHT_CUDA_INFO"
	.sectionflags	@""
	.align	4


	//----- nvinfo : EIATTR_CUDA_API_VERSION
	.align		4
        /*0000*/ 	.byte	0x04, 0x37
        /*0002*/ 	.short	(.L_78 - .L_77)
.L_77:
        /*0004*/ 	.word	0x00000082


	//----- nvinfo : EIATTR_KPARAM_INFO
	.align		4
.L_78:
        /*0008*/ 	.byte	0x04, 0x17
        /*000a*/ 	.short	(.L_80 - .L_79)
.L_79:
        /*000c*/ 	.word	0x00000000
        /*0010*/ 	.short	0x0000
        /*0012*/ 	.short	0x0000
        /*0014*/ 	.byte	0x00, 0xf0, 0x61, 0x10


	//----- nvinfo : EIATTR_SPARSE_MMA_MASK
	.align		4
.L_80:
        /*0018*/ 	.byte	0x03, 0x50
        /*001a*/ 	.short	0x0000


	//----- nvinfo : EIATTR_MAXREG_COUNT
	.align		4
        /*001c*/ 	.byte	0x03, 0x1b
        /*001e*/ 	.short	0x00ff


	//----- nvinfo : EIATTR_MERCURY_ISA_VERSION
	.align		4
        /*0020*/ 	.byte	0x03, 0x5f
        /*0022*/ 	.short	0x0101


	//----- nvinfo : EIATTR_EXIT_INSTR_OFFSETS
	.align		4
        /*0024*/ 	.byte	0x04, 0x1c
        /*0026*/ 	.short	(.L_82 - .L_81)


	//   ....[0]....
.L_81:
        /*0028*/ 	.word	0x00000010


	//----- nvinfo : EIATTR_MAX_THREADS
	.align		4
.L_82:
        /*002c*/ 	.byte	0x04, 0x05
        /*002e*/ 	.short	(.L_84 - .L_83)
.L_83:
        /*0030*/ 	.word	0x00000080
        /*0034*/ 	.word	0x00000001
        /*0038*/ 	.word	0x00000001


	//----- nvinfo : EIATTR_CBANK_PARAM_SIZE
	.align		4
.L_84:
        /*003c*/ 	.byte	0x03, 0x19
        /*003e*/ 	.short	0x0418


	//----- nvinfo : EIATTR_PARAM_CBANK
	.align		4
        /*0040*/ 	.byte	0x04, 0x0a
        /*0042*/ 	.short	(.L_86 - .L_85)
	.align		4
.L_85:
        /*0044*/ 	.word	index@(.nv.constant0._ZN7cutlass13device_kernelIN5flash19enable_sm80_to_sm89INS1_16FlashAttnFwdSm80INS1_25CollectiveMainloopFwdSm80ILi4ELi1ELb0EN4cute5tupleIJNS5_1CILi128EEENS7_ILi64EEENS7_ILi96EEEEEELi96ENS_10bfloat16_tEfNS_4arch4Sm80ELb0ELb0ELb0ELb1ELb0ELb0ELb1ELb0EEENS1_21CollectiveEpilogueFwdINS6_IJS8_SA_S9_EEENS6_IJNS7_ILi1EEESI_SI_EEESC_SE_Li128ELb1ELb1ELb0ELb0EEENS1_19SingleTileSchedulerILb1ELb0ELb1ELi128EEEEEEEEEvNT_6ParamsE)
        /*0048*/ 	.short	0x0210
        /*004a*/ 	.short	0x0418


	//----- nvinfo : EIATTR_SW_WAR
	.align		4
.L_86:
        /*004c*/ 	.byte	0x04, 0x36
        /*004e*/ 	.short	(.L_88 - .L_87)
.L_87:
        /*0050*/ 	.word	0x00000008
.L_88:


//--------------------- .nv.info._ZN7cutlass13device_kernelIN5flash19enable_sm80_to_sm89INS1_16FlashAttnFwdSm80INS1_25CollectiveMainloopFwdSm80ILi4ELi1ELb0EN4cute5tupleIJNS5_1CILi128EEENS7_ILi64EEENS7_ILi96EEEEEELi96ENS_10bfloat16_tEfNS_4arch4Sm80ELb0ELb0ELb0ELb1ELb0ELb1ELb1ELb0EEENS1_21CollectiveEpilogueFwdINS6_IJS8_SA_S9_EEENS6_IJNS7_ILi1EEESI_SI_EEESC_SE_Li128ELb1ELb1ELb0ELb0EEENS1_19SingleTileSchedulerILb1ELb0ELb1ELi128EEEEEEEEEvNT_6ParamsE --------------------------
	.section	.nv.info._ZN7cutlass13device_kernelIN5flash19enable_sm80_to_sm89INS1_16FlashAttnFwdSm80INS1_25CollectiveMainloopFwdSm80ILi4ELi1ELb0EN4cute5tupleIJNS5_1CILi128EEENS7_ILi64EEENS7_ILi96EEEEEELi96ENS_10bfloat16_tEfNS_4arch4Sm80ELb0ELb0ELb0ELb1ELb0ELb1ELb1ELb0EEENS1_21CollectiveEpilogueFwdINS6_IJS8_SA_S9_EEENS6_IJNS7_ILi1EEESI_SI_EEESC_SE_Li128ELb1ELb1ELb0ELb0EEENS1_19SingleTileSchedulerILb1ELb0ELb1ELi128EEEEEEEEEvNT_6ParamsE,"",@"SHT_CUDA_INFO"
	.sectionflags	@""
	.align	4


	//----- nvinfo : EIATTR_CUDA_API_VERSION
	.align		4
        /*0000*/ 	.byte	0x04, 0x37
        /*0002*/ 	.short	(.L_90 - .L_89)
.L_89:
        /*0004*/ 	.word	0x00000082


	//----- nvinfo : EIATTR_KPARAM_INFO
	.align		4
.L_90:
        /*0008*/ 	.byte	0x04, 0x17
        /*000a*/ 	.short	(.L_92 - .L_91)
.L_91:
        /*000c*/ 	.word	0x00000000
        /*0010*/ 	.short	0x0000
        /*0012*/ 	.short	0x0000
        /*0014*/ 	.byte	0x00, 0xf0, 0x61, 0x10


	//----- nvinfo : EIATTR_SPARSE_MMA_MASK
	.align		4
.L_92:
        /*0018*/ 	.byte	0x03, 0x50
        /*001a*/ 	.short	0x0000


	//----- nvinfo : EIATTR_MAXREG_COUNT
	.align		4
        /*001c*/ 	.byte	0x03, 0x1b
        /*001e*/ 	.short	0x00ff


	//----- nvinfo : EIATTR_MERCURY_ISA_VERSION
	.align		4
        /*0020*/ 	.byte	0x03, 0x5f
        /*0022*/ 	.short	0x0101


	//----- nvinfo : EIATTR_EXIT_INSTR_OFFSETS
	.align		4
        /*0024*/ 	.byte	0x04, 0x1c
        /*0026*/ 	.short	(.L_94 - .L_93)


	//   ....[0]....
.L_93:
        /*0028*/ 	.word	0x00000010


	//----- nvinfo : EIATTR_MAX_THREADS
	.align		4
.L_94:
        /*002c*/ 	.byte	0x04, 0x05
        /*002e*/ 	.short	(.L_96 - .L_95)
.L_95:
        /*0030*/ 	.word	0x00000080
        /*0034*/ 	.word	0x00000001
        /*0038*/ 	.word	0x00000001


	//----- nvinfo : EIATTR_CBANK_PARAM_SIZE
	.align		4
.L_96:
        /*003c*/ 	.byte	0x03, 0x19
        /*003e*/ 	.short	0x0418


	//----- nvinfo : EIATTR_PARAM_CBANK
	.align		4
        /*0040*/ 	.byte	0x04, 0x0a
        /*0042*/ 	.short	(.L_98 - .L_97)
	.align		4
.L_97:
        /*0044*/ 	.word	index@(.nv.constant0._ZN7cutlass13device_kernelIN5flash19enable_sm80_to_sm89INS1_16FlashAttnFwdSm80INS1_25CollectiveMainloopFwdSm80ILi4ELi1ELb0EN4cute5tupleIJNS5_1CILi128EEENS7_ILi64EEENS7_ILi96EEEEEELi96ENS_10bfloat16_tEfNS_4arch4Sm80ELb0ELb0ELb0ELb1ELb0ELb1ELb1ELb0EEENS1_21CollectiveEpilogueFwdINS6_IJS8_SA_S9_EEENS6_IJNS7_ILi1EEESI_SI_EEESC_SE_Li128ELb1ELb1ELb0ELb0EEENS1_19SingleTileSchedulerILb1ELb0ELb1ELi128EEEEEEEEEvNT_6ParamsE)
        /*0048*/ 	.short	0x0210
        /*004a*/ 	.short	0x0418


	//----- nvinfo : EIATTR_SW_WAR
	.align		4
.L_98:
        /*004c*/ 	.byte	0x04, 0x36
        /*004e*/ 	.short	(.L_100 - .L_99)
.L_99:
        /*0050*/ 	.word	0x00000008
.L_100:


//--------------------- .nv.info._ZN7cutlass13device_kernelIN5flash19enable_sm80_to_sm89INS1_16FlashAttnFwdSm80INS1_25CollectiveMainloopFwdSm80ILi4ELi1ELb0EN4cute5tupleIJNS5_1CILi128EEENS7_ILi48EEENS7_ILi96EEEEEELi96ENS_10bfloat16_tEfNS_4arch4Sm80ELb0ELb1ELb0ELb0ELb0ELb0ELb1ELb0EEENS1_21CollectiveEpilogueFwdINS6_IJS8_SA_S9_EEENS6_IJNS7_ILi1EEESI_SI_EEESC_SE_Li128ELb0ELb1ELb0ELb0EEENS1_19SingleTileSchedulerILb0ELb0ELb1ELi128EEEEEEEEEvNT_6ParamsE --------------------------
	.section	.nv.info._ZN7cutlass13device_kernelIN5flash19enable_sm80_to_sm89INS1_16FlashAttnFwdSm80INS1_25CollectiveMainloopFwdSm80ILi4ELi1ELb0EN4cute5tupleIJNS5_1CILi128EEENS7_ILi48EEENS7_ILi96EEEEEELi96ENS_10bfloat16_tEfNS_4arch4Sm80ELb0ELb1ELb0ELb0ELb0ELb0ELb1ELb0EEENS1_21CollectiveEpilogueFwdINS6_IJS8_SA_S9_EEENS6_IJNS7_ILi1EEESI_SI_EEESC_SE_Li128ELb0ELb1ELb0ELb0EEENS1_19SingleTileSchedulerILb0ELb0ELb1ELi128EEEEEEEEEvNT_6ParamsE,"",@"SHT_CUDA_INFO"
	.sectionflags	@""
	.align	4


	//----- nvinfo : EIATTR_CUDA_API_VERSION
	.align		4
        /*0000*/ 	.byte	0x04, 0x37
        /*0002*/ 	.short	(.L_102 - .L_101)
.L_101:
        /*0004*/ 	.word	0x00000082


	//----- nvinfo : EIATTR_KPARAM_INFO
	.align		4
.L_102:
        /*0008*/ 	.byte	0x04, 0x17
        /*000a*/ 	.short	(.L_104 - .L_103)
.L_103:
        /*000c*/ 	.word	0x00000000
        /*0010*/ 	.short	0x0000
        /*0012*/ 	.short	0x0000
        /*0014*/ 	.byte	0x00, 0xf0, 0x61, 0x10


	//----- nvinfo : EIATTR_SPARSE_MMA_MASK
	.align		4
.L_104:
        /*0018*/ 	.byte	0x03, 0x50
        /*001a*/ 	.short	0x0000


	//----- nvinfo : EIATTR_MAXREG_COUNT
	.align		4
        /*001c*/ 	.byte	0x03, 0x1b
        /*001e*/ 	.short	0x00ff


	//----- nvinfo : EIATTR_MERCURY_ISA_VERSION
	.align		4
        /*0020*/ 	.byte	0x03, 0x5f
        /*0022*/ 	.short	0x0101


	//----- nvinfo : EIATTR_EXIT_INSTR_OFFSETS
	.align		4
        /*0024*/ 	.byte	0x04, 0x1c
        /*0026*/ 	.short	(.L_106 - .L_105)


	//   ....[0]....
.L_105:
        /*0028*/ 	.word	0x00000010


	//----- nvinfo : EIATTR_MAX_THREADS
	.align		4
.L_106:
        /*002c*/ 	.byte	0x04, 0x05
        /*002e*/ 	.short	(.L_108 - .L_107)
.L_107:
        /*0030*/ 	.word	0x00000080
        /*0034*/ 	.word	0x00000001
        /*0038*/ 	.word	0x00000001


	//----- nvinfo : EIATTR_CBANK_PARAM_SIZE
	.align		4
.L_108:
        /*003c*/ 	.byte	0x03, 0x19
        /*003e*/ 	.short	0x0418


	//----- nvinfo : EIATTR_PARAM_CBANK
	.align		4
        /*0040*/ 	.byte	0x04, 0x0a
        /*0042*/ 	.short	(.L_110 - .L_109)
	.align		4
.L_109:
        /*0044*/ 	.word	index@(.nv.constant0._ZN7cutlass13device_kernelIN5flash19enable_sm80_to_sm89INS1_16FlashAttnFwdSm80INS1_25CollectiveMainloopFwdSm80ILi4ELi1ELb0EN4cute5tupleIJNS5_1CILi128EEENS7_ILi48EEENS7_ILi96EEEEEELi96ENS_10bfloat16_tEfNS_4arch4Sm80ELb0ELb1ELb0ELb0ELb0ELb0ELb1ELb0EEENS1_21CollectiveEpilogueFwdINS6_IJS8_SA_S9_EEENS6_IJNS7_ILi1EEESI_SI_EEESC_SE_Li128ELb0ELb1ELb0ELb0EEENS1_19SingleTileSchedulerILb0ELb0ELb1ELi128EEEEEEEEEvNT_6ParamsE)
        /*0048*/ 	.short	0x0210
        /*004a*/ 	.short	0x0418


	//----- nvinfo : EIATTR_SW_WAR
	.align		4
.L_110:
        /*004c*/ 	.byte	0x04, 0x36
        /*004e*/ 	.short	(.L_112 - .L_111)
.L_111:
        /*0050*/ 	.word	0x00000008
.L_112:


//--------------------- .nv.info._ZN7cutlass13device_kernelIN5flash19enable_sm80_to_sm89INS1_16FlashAttnFwdSm80INS1_25CollectiveMainloopFwdSm80ILi4ELi1ELb0EN4cute5tupleIJNS5_1CILi128EEENS7_ILi48EEENS7_ILi96EEEEEELi96ENS_10bfloat16_tEfNS_4arch4Sm80ELb0ELb1ELb0ELb1ELb0ELb0ELb1ELb0EEENS1_21CollectiveEpilogueFwdINS6_IJS8_SA_S9_EEENS6_IJNS7_ILi1EEESI_SI_EEESC_SE_Li128ELb1ELb1ELb0ELb0EEENS1_19SingleTileSchedulerILb1ELb0ELb1ELi128EEEEEEEEEvNT_6ParamsE --------------------------
	.section	.nv.info._ZN7cutlass13device_kernelIN5flash19enable_sm80_to_sm89INS1_16FlashAttnFwdSm80INS1_25CollectiveMainloopFwdSm80ILi4ELi1ELb0EN4cute5tupleIJNS5_1CILi128EEENS7_ILi48EEENS7_ILi96EEEEEELi96ENS_10bfloat16_tEfNS_4arch4Sm80ELb0ELb1ELb0ELb1ELb0ELb0ELb1ELb0EEENS1_21CollectiveEpilogueFwdINS6_IJS8_SA_S9_EEENS6_IJNS7_ILi1EEESI_SI_EEESC_SE_Li128ELb1ELb1ELb0ELb0EEENS1_19SingleTileSchedulerILb1ELb0ELb1ELi128EEEEEEEEEvNT_6ParamsE,"",@"SHT_CUDA_INFO"
	.sectionflags	@""
	.align	4


	//----- nvinfo : EIATTR_CUDA_API_VERSION
	.align		4
        /*0000*/ 	.byte	0x04, 0x37
        /*0002*/ 	.short	(.L_114 - .L_113)
.L_113:
        /*0004*/ 	.word	0x00000082


	//----- nvinfo : EIATTR_KPARAM_INFO
	.align		4
.L_114:
        /*0008*/ 	.byte	0x04, 0x17
        /*000a*/ 	.short	(.L_116 - .L_115)
.L_115:
        /*000c*/ 	.word	0x00000000
        /*0010*/ 	.short	0x0000
        /*0012*/ 	.short	0x0000
        /*0014*/ 	.byte	0x00, 0xf0, 0x61, 0x10


	//----- nvinfo : EIATTR_SPARSE_MMA_MASK
	.align		4
.L_116:
        /*0018*/ 	.byte	0x03, 0x50
        /*001a*/ 	.short	0x0000


	//----- nvinfo : EIATTR_MAXREG_COUNT
	.align		4
        /*001c*/ 	.byte	0x03, 0x1b
        /*001e*/ 	.short	0x00ff


	//----- nvinfo : EIATTR_MERCURY_ISA_VERSION
	.align		4
        /*0020*/ 	.byte	0x03, 0x5f
        /*0022*/ 	.short	0x0101


	//----- nvinfo : EIATTR_EXIT_INSTR_OFFSETS
	.align		4
        /*0024*/ 	.byte	0x04, 0x1c
        /*0026*/ 	.short	(.L_118 - .L_117)


	//   ....[0]....
.L_117:
        /*0028*/ 	.word	0x00000010


	//----- nvinfo : EIATTR_MAX_THREADS
	.align		4
.L_118:
        /*002c*/ 	.byte	0x04, 0x05
        /*002e*/ 	.short	(.L_120 - .L_119)
.L_119:
        /*0030*/ 	.word	0x00000080
        /*0034*/ 	.word	0x00000001
        /*0038*/ 	.word	0x00000001


	//----- nvinfo : EIATTR_CBANK_PARAM_SIZE
	.align		4
.L_120:
        /*003c*/ 	.byte	0x03, 0x19
        /*003e*/ 	.short	0x0418


	//----- nvinfo : EIATTR_PARAM_CBANK
	.align		4
        /*0040*/ 	.byte	0x04, 0x0a
        /*0042*/ 	.short	(.L_122 - .L_121)
	.align		4
.L_121:
        /*0044*/ 	.word	index@(.nv.constant0._ZN7cutlass13device_kernelIN5flash19enable_sm80_to_sm89INS1_16FlashAttnFwdSm80INS1_25CollectiveMainloopFwdSm80ILi4ELi1ELb0EN4cute5tupleIJNS5_1CILi128EEENS7_ILi48EEENS7_ILi96EEEEEELi96ENS_10bfloat16_tEfNS_4arch4Sm80ELb0ELb1ELb0ELb1ELb0ELb0ELb1ELb0EEENS1_21CollectiveEpilogueFwdINS6_IJS8_SA_S9_EEENS6_IJNS7_ILi1EEESI_SI_EEESC_SE_Li128ELb1ELb1ELb0ELb0EEENS1_19SingleTileSchedulerILb1ELb0ELb1ELi128EEEEEEEEEvNT_6ParamsE)
        /*0048*/ 	.short	0x0210
        /*004a*/ 	.short	0x0418


	//----- nvinfo : EIATTR_SW_WAR
	.align		4
.L_122:
        /*004c*/ 	.byte	0x04, 0x36
        /*004e*/ 	.short	(.L_124 - .L_123)
.L_123:
        /*0050*/ 	.word	0x00000008
.L_124:


//--------------------- .nv.info._ZN7cutlass13device_kernelIN5flash19enable_sm80_to_sm89INS1_16FlashAttnFwdSm80INS1_25CollectiveMainloopFwdSm80ILi4ELi1ELb0EN4cute5tupleIJNS5_1CILi128EEENS7_ILi48EEENS7_ILi96EEEEEELi96ENS_10bfloat16_tEfNS_4arch4Sm80ELb0ELb1ELb0ELb1ELb0ELb1ELb1ELb0EEENS1_21CollectiveEpilogueFwdINS6_IJS8_SA_S9_EEENS6_IJNS7_ILi1EEESI_SI_EEESC_SE_Li128ELb1ELb1ELb0ELb0EEENS1_19SingleTileSchedulerILb1ELb0ELb1ELi128EEEEEEEEEvNT_6ParamsE --------------------------
	.section	.nv.info._ZN7cutlass13device_kernelIN5flash19enable_sm80_to_sm89INS1_16FlashAttnFwdSm80INS1_25CollectiveMainloopFwdSm80ILi4ELi1ELb0EN4cute5tupleIJNS5_1CILi128EEENS7_ILi48EEENS7_ILi96EEEEEELi96ENS_10bfloat16_tEfNS_4arch4Sm80ELb0ELb1ELb0ELb1ELb0ELb1ELb1ELb0EEENS1_21CollectiveEpilogueFwdINS6_IJS8_SA_S9_EEENS6_IJNS7_ILi1EEESI_SI_EEESC_SE_Li128ELb1ELb1ELb0ELb0EEENS1_19SingleTileSchedulerILb1ELb0ELb1ELi128EEEEEEEEEvNT_6ParamsE,"",@"SHT_CUDA_INFO"
	.sectionflags	@""
	.align	4


	//----- nvinfo : EIATTR_CUDA_API_VERSION
	.align		4
        /*0000*/ 	.byte	0x04, 0x37
        /*0002*/ 	.short	(.L_126 - .L_125)
.L_125:
        /*0004*/ 	.word	0x00000082


	//----- nvinfo : EIATTR_KPARAM_INFO
	.align		4
.L_126:
        /*0008*/ 	.byte	0x04, 0x17
        /*000a*/ 	.short	(.L_128 - .L_127)
.L_127:
        /*000c*/ 	.word	0x00000000
        /*0010*/ 	.short	0x0000
        /*0012*/ 	.short	0x0000
        /*0014*/ 	.byte	0x00, 0xf0, 0x61, 0x10


	//----- nvinfo : EIATTR_SPARSE_MMA_MASK
	.align		4
.L_128:
        /*0018*/ 	.byte	0x03, 0x50
        /*001a*/ 	.short	0x0000


	//----- nvinfo : EIATTR_MAXREG_COUNT
	.align		4
        /*001c*/ 	.byte	0x03, 0x1b
        /*001e*/ 	.short	0x00ff


	//----- nvinfo : EIATTR_MERCURY_ISA_VERSION
	.align		4
        /*0020*/ 	.byte	0x03, 0x5f
        /*0022*/ 	.short	0x0101


	//----- nvinfo : EIATTR_EXIT_INSTR_OFFSETS
	.align		4
        /*0024*/ 	.byte	0x04, 0x1c
        /*0026*/ 	.short	(.L_130 - .L_129)


	//   ....[0]....
.L_129:
        /*0028*/ 	.word	0x00000010


	//----- nvinfo : EIATTR_MAX_THREADS
	.align		4
.L_130:
        /*002c*/ 	.byte	0x04, 0x05
        /*002e*/ 	.short	(.L_132 - .L_131)
.L_131:
        /*0030*/ 	.word	0x00000080
        /*0034*/ 	.word	0x00000001
        /*0038*/ 	.word	0x00000001


	//----- nvinfo : EIATTR_CBANK_PARAM_SIZE
	.align		4
.L_132:
        /*003c*/ 	.byte	0x03, 0x19
        /*003e*/ 	.short	0x0418


	//----- nvinfo : EIATTR_PARAM_CBANK
	.align		4
        /*0040*/ 	.byte	0x04, 0x0a
        /*0042*/ 	.short	(.L_134 - .L_133)
	.align		4
.L_133:
        /*0044*/ 	.word	index@(.nv.constant0._ZN7cutlass13device_kernelIN5flash19enable_sm80_to_sm89INS1_16FlashAttnFwdSm80INS1_25CollectiveMainloopFwdSm80ILi4ELi1ELb0EN4cute5tupleIJNS5_1CILi128EEENS7_ILi48EEENS7_ILi96EEEEEELi96ENS_10bfloat16_tEfNS_4arch4Sm80ELb0ELb1ELb0ELb1ELb0ELb1ELb1ELb0EEENS1_21CollectiveEpilogueFwdINS6_IJS8_SA_S9_EEENS6_IJNS7_ILi1EEESI_SI_EEESC_SE_Li128ELb1ELb1ELb0ELb0EEENS1_19SingleTileSchedulerILb1ELb0ELb1ELi128EEEEEEEEEvNT_6ParamsE)
        /*0048*/ 	.short	0x0210
        /*004a*/ 	.short	0x0418


	//----- nvinfo : EIATTR_SW_WAR
	.align		4
.L_134:
        /*004c*/ 	.byte	0x04, 0x36
        /*004e*/ 	.short	(.L_136 - .L_135)
.L_135:
        /*0050*/ 	.word	0x00000008
.L_136:


//--------------------- .nv.info._ZN7cutlass13device_kernelIN5flash19enable_sm80_to_sm89INS1_16FlashAttnFwdSm80INS1_25CollectiveMainloopFwdSm80ILi4ELi1ELb0EN4cute5tupleIJNS5_1CILi128EEENS7_ILi64EEENS7_ILi96EEEEEELi96ENS_10bfloat16_tEfNS_4arch4Sm80ELb1ELb0ELb0ELb0ELb0ELb0ELb1ELb0EEENS1_21CollectiveEpilogueFwdINS6_IJS8_SA_S9_EEENS6_IJNS7_ILi1EEESI_SI_EEESC_SE_Li128ELb0ELb1ELb0ELb0EEENS1_30DynamicPersistentTileSchedulerILi128ELi128ELb0ELb1ELb0EEEEEEEEEvNT_6ParamsE --------------------------
	.section	.nv.info._ZN7cutlass13device_kernelIN5flash19enable_sm80_to_sm89INS1_16FlashAttnFwdSm80INS1_25CollectiveMainloopFwdSm80ILi4ELi1ELb0EN4cute5tupleIJNS5_1CILi128EEENS7_ILi64EEENS7_ILi96EEEEEELi96ENS_10bfloat16_tEfNS_4arch4Sm80ELb1ELb0ELb0ELb0ELb0ELb0ELb1ELb0EEENS1_21CollectiveEpilogueFwdINS6_IJS8_SA_S9_EEENS6_IJNS7_ILi1EEESI_SI_EEESC_SE_Li128ELb0ELb1ELb0ELb0EEENS1_30DynamicPersistentTileSchedulerILi128ELi128ELb0ELb1ELb0EEEEEEEEEvNT_6ParamsE,"",@"SHT_CUDA_INFO"
	.sectionflags	@""
	.align	4


	//----- nvinfo : EIATTR_CUDA_API_VERSION
	.align		4
        /*0000*/ 	.byte	0x04, 0x37
        /*0002*/ 	.short	(.L_138 - .L_137)
.L_137:
        /*0004*/ 	.word	0x00000082


	//----- nvinfo : EIATTR_KPARAM_INFO
	.align		4
.L_138:
        /*0008*/ 	.byte	0x04, 0x17
        /*000a*/ 	.short	(.L_140 - .L_139)
.L_139:
        /*000c*/ 	.word	0x00000000
        /*0010*/ 	.short	0x0000
        /*0012*/ 	.short	0x0000
        /*0014*/ 	.byte	0x00, 0xf0, 0xa1, 0x10


	//----- nvinfo : EIATTR_SPARSE_MMA_MASK
	.align		4
.L_140:
        /*0018*/ 	.byte	0x03, 0x50
        /*001a*/ 	.short	0x0000


	//----- nvinfo : EIATTR_MAXREG_COUNT
	.align		4
        /*001c*/ 	.byte	0x03, 0x1b
        /*001e*/ 	.short	0x00ff


	//----- nvinfo : EIATTR_MERCURY_ISA_VERSION
	.align		4
        /*0020*/ 	.byte	0x03, 0x5f
        /*0022*/ 	.short	0x0101


	//----- nvinfo : EIATTR_EXIT_INSTR_OFFSETS
	.align		4
        /*0024*/ 	.byte	0x04, 0x1c
        /*0026*/ 	.short	(.L_142 - .L_141)


	//   ....[0]....
.L_141:
        /*0028*/ 	.word	0x00000010


	//----- nvinfo : EIATTR_MAX_THREADS
	.align		4
.L_142:
        /*002c*/ 	.byte	0x04, 0x05
        /*002e*/ 	.short	(.L_144 - .L_143)
.L_143:
        /*0030*/ 	.word	0x00000080
        /*0034*/ 	.word	0x00000001
        /*0038*/ 	.word	0x00000001


	//----- nvinfo : EIATTR_CBANK_PARAM_SIZE
	.align		4
.L_144:
        /*003c*/ 	.byte	0x03, 0x19
        /*003e*/ 	.short	0x0428


	//----- nvinfo : EIATTR_PARAM_CBANK
	.align		4
        /*0040*/ 	.byte	0x04, 0x0a
        /*0042*/ 	.short	(.L_146 - .L_145)
	.align		4
.L_145:
        /*0044*/ 	.word	index@(.nv.constant0._ZN7cutlass13device_kernelIN5flash19enable_sm80_to_sm89INS1_16FlashAttnFwdSm80INS1_25CollectiveMainloopFwdSm80ILi4ELi1ELb0EN4cute5tupleIJNS5_1CILi128EEENS7_ILi64EEENS7_ILi96EEEEEELi96ENS_10bfloat16_tEfNS_4arch4Sm80ELb1ELb0ELb0ELb0ELb0ELb0ELb1ELb0EEENS1_21CollectiveEpilogueFwdINS6_IJS8_SA_S9_EEENS6_IJNS7_ILi1EEESI_SI_EEESC_SE_Li128ELb0ELb1ELb0ELb0EEENS1_30DynamicPersistentTileSchedulerILi128ELi128ELb0ELb1ELb0EEEEEEEEEvNT_6ParamsE)
        /*0048*/ 	.short	0x0210
        /*004a*/ 	.short	0x0428


	//----- nvinfo : EIATTR_SW_WAR
	.align		4
.L_146:
        /*004c*/ 	.byte	0x04, 0x36
        /*004e*/ 	.short	(.L_148 - .L_147)
.L_147:
        /*0050*/ 	.word	0x00000008
.L_148:


//--------------------- .nv.info._ZN7cutlass13device_kernelIN5flash19enable_sm80_to_sm89INS1_16FlashAttnFwdSm80INS1_25CollectiveMainloopFwdSm80ILi4ELi1ELb0EN4cute5tupleIJNS5_1CILi128EEENS7_ILi64EEENS7_ILi96EEEEEELi96ENS_10bfloat16_tEfNS_4arch4Sm80ELb1ELb0ELb0ELb1ELb0ELb0ELb1ELb0EEENS1_21CollectiveEpilogueFwdINS6_IJS8_SA_S9_EEENS6_IJNS7_ILi1EEESI_SI_EEESC_SE_Li128ELb1ELb1ELb0ELb0EEENS1_19SingleTileSchedulerILb1ELb0ELb1ELi128EEEEEEEEEvNT_6ParamsE --------------------------
	.section	.nv.info._ZN7cutlass13device_kernelIN5flash19enable_sm80_to_sm89INS1_16FlashAttnFwdSm80INS1_25CollectiveMainloopFwdSm80ILi4ELi1ELb0EN4cute5tupleIJNS5_1CILi128EEENS7_ILi64EEENS7_ILi96EEEEEELi96ENS_10bfloat16_tEfNS_4arch4Sm80ELb1ELb0ELb0ELb1ELb0ELb0ELb1ELb0EEENS1_21CollectiveEpilogueFwdINS6_IJS8_SA_S9_EEENS6_IJNS7_ILi1EEESI_SI_EEESC_SE_Li128ELb1ELb1ELb0ELb0EEENS1_19SingleTileSchedulerILb1ELb0ELb1ELi128EEEEEEEEEvNT_6ParamsE,"",@"SHT_CUDA_INFO"
	.sectionflags	@""
	.align	4


	//----- nvinfo : EIATTR_CUDA_API_VERSION
	.align		4
        /*0000*/ 	.byte	0x04, 0x37
        /*0002*/ 	.short	(.L_150 - .L_149)
.L_149:
        /*0004*/ 	.word	0x00000082


	//----- nvinfo : EIATTR_KPARAM_INFO
	.align		4
.L_150:
        /*0008*/ 	.byte	0x04, 0x17
        /*000a*/ 	.short	(.L_152 - .L_151)
.L_151:
        /*000c*/ 	.word	0x00000000
        /*0010*/ 	.short	0x0000
        /*0012*/ 	.short	0x0000
        /*0014*/ 	.byte	0x00, 0xf0, 0x61, 0x10


	//----- nvinfo : EIATTR_SPARSE_MMA_MASK
	.align		4
.L_152:
        /*0018*/ 	.byte	0x03, 0x50
        /*001a*/ 	.short	0x0000


	//----- nvinfo : EIATTR_MAXREG_COUNT
	.align		4
        /*001c*/ 	.byte	0x03, 0x1b
        /*001e*/ 	.short	0x00ff


	//----- nvinfo : EIATTR_MERCURY_ISA_VERSION
	.align		4
        /*0020*/ 	.byte	0x03, 0x5f
        /*0022*/ 	.short	0x0101


	//----- nvinfo : EIATTR_EXIT_INSTR_OFFSETS
	.align		4
        /*0024*/ 	.byte	0x04, 0x1c
        /*0026*/ 	.short	(.L_154 - .L_153)


	//   ....[0]....
.L_153:
        /*0028*/ 	.word	0x00000010


	//----- nvinfo : EIATTR_MAX_THREADS
	.align		4
.L_154:
        /*002c*/ 	.byte	0x04, 0x05
        /*002e*/ 	.short	(.L_156 - .L_155)
.L_155:
        /*0030*/ 	.word	0x00000080
        /*0034*/ 	.word	0x00000001
        /*0038*/ 	.word	0x00000001


	//----- nvinfo : EIATTR_CBANK_PARAM_SIZE
	.align		4
.L_156:
        /*003c*/ 	.byte	0x03, 0x19
        /*003e*/ 	.short	0x0418


	//----- nvinfo : EIATTR_PARAM_CBANK
	.align		4
        /*0040*/ 	.byte	0x04, 0x0a
        /*0042*/ 	.short	(.L_158 - .L_157)
	.align		4
.L_157:
        /*0044*/ 	.word	index@(.nv.constant0._ZN7cutlass13device_kernelIN5flash19enable_sm80_to_sm89INS1_16FlashAttnFwdSm80INS1_25CollectiveMainloopFwdSm80ILi4ELi1ELb0EN4cute5tupleIJNS5_1CILi128EEENS7_ILi64EEENS7_ILi96EEEEEELi96ENS_10bfloat16_tEfNS_4arch4Sm80ELb1ELb0ELb0ELb1ELb0ELb0ELb1ELb0EEENS1_21CollectiveEpilogueFwdINS6_IJS8_SA_S9_EEENS6_IJNS7_ILi1EEESI_SI_EEESC_SE_Li128ELb1ELb1ELb0ELb0EEENS1_19SingleTileSchedulerILb1ELb0ELb1ELi128EEEEEEEEEvNT_6ParamsE)
        /*0048*/ 	.short	0x0210
        /*004a*/ 	.short	0x0418


	//----- nvinfo : EIATTR_SW_WAR
	.align		4
.L_158:
        /*004c*/ 	.byte	0x04, 0x36
        /*004e*/ 	.short	(.L_160 - .L_159)
.L_159:
        /*0050*/ 	.word	0x00000008
.L_160:


//--------------------- .nv.info._ZN7cutlass13device_kernelIN5flash19enable_sm80_to_sm89INS1_16FlashAttnFwdSm80INS1_25CollectiveMainloopFwdSm80ILi4ELi1ELb0EN4cute5tupleIJNS5_1CILi128EEENS7_ILi64EEENS7_ILi96EEEEEELi96ENS_10bfloat16_tEfNS_4arch4Sm80ELb1ELb0ELb0ELb1ELb0ELb1ELb1ELb0EEENS1_21CollectiveEpilogueFwdINS6_IJS8_SA_S9_EEENS6_IJNS7_ILi1EEESI_SI_EEESC_SE_Li128ELb1ELb1ELb0ELb0EEENS1_19SingleTileSchedulerILb1ELb0ELb1ELi128EEEEEEEEEvNT_6ParamsE --------------------------
	.section	.nv.info._ZN7cutlass13device_kernelIN5flash19enable_sm80_to_sm89INS1_16FlashAttnFwdSm80INS1_25CollectiveMainloopFwdSm80ILi4ELi1ELb0EN4cute5tupleIJNS5_1CILi128EEENS7_ILi64EEENS7_ILi96EEEEEELi96ENS_10bfloat16_tEfNS_4arch4Sm80ELb1ELb0ELb0ELb1ELb0ELb1ELb1ELb0EEENS1_21CollectiveEpilogueFwdINS6_IJS8_SA_S9_EEENS6_IJNS7_ILi1EEESI_SI_EEESC_SE_Li128ELb1ELb1ELb0ELb0EEENS1_19SingleTileSchedulerILb1ELb0ELb1ELi128EEEEEEEEEvNT_6ParamsE,"",@"SHT_CUDA_INFO"
	.sectionflags	@""
	.align	4


	//----- nvinfo : EIATTR_CUDA_API_VERSION
	.align		4
        /*0000*/ 	.byte	0x04, 0x37
        /*0002*/ 	.short	(.L_162 - .L_161)
.L_161:
        /*0004*/ 	.word	0x00000082


	//----- nvinfo : EIATTR_KPARAM_INFO
	.align		4
.L_162:
        /*0008*/ 	.byte	0x04, 0x17
        /*000a*/ 	.short	(.L_164 - .L_163)
.L_163:
        /*000c*/ 	.word	0x00000000
        /*0010*/ 	.short	0x0000
        /*0012*/ 	.short	0x0000
        /*0014*/ 	.byte	0x00, 0xf0, 0x61, 0x10


	//----- nvinfo : EIATTR_SPARSE_MMA_MASK
	.align		4
.L_164:
        /*0018*/ 	.byte	0x03, 0x50
        /*001a*/ 	.short	0x0000


	//----- nvinfo : EIATTR_MAXREG_COUNT
	.align		4
        /*001c*/ 	.byte	0x03, 0x1b
        /*001e*/ 	.short	0x00ff


	//----- nvinfo : EIATTR_MERCURY_ISA_VERSION
	.align		4
        /*0020*/ 	.byte	0x03, 0x5f
        /*0022*/ 	.short	0x0101


	//----- nvinfo : EIATTR_EXIT_INSTR_OFFSETS
	.align		4
        /*0024*/ 	.byte	0x04, 0x1c
        /*0026*/ 	.short	(.L_166 - .L_165)


	//   ....[0]....
.L_165:
        /*0028*/ 	.word	0x00000010


	//----- nvinfo : EIATTR_MAX_THREADS
	.align		4
.L_166:
        /*002c*/ 	.byte	0x04, 0x05
        /*002e*/ 	.short	(.L_168 - .L_167)
.L_167:
        /*0030*/ 	.word	0x00000080
        /*0034*/ 	.word	0x00000001
        /*0038*/ 	.word	0x00000001


	//----- nvinfo : EIATTR_CBANK_PARAM_SIZE
	.align		4
.L_168:
        /*003c*/ 	.byte	0x03, 0x19
        /*003e*/ 	.short	0x0418


	//----- nvinfo : EIATTR_PARAM_CBANK
	.align		4
        /*0040*/ 	.byte	0x04, 0x0a
        /*0042*/ 	.short	(.L_170 - .L_169)
	.align		4
.L_169:
        /*0044*/ 	.word	index@(.nv.constant0._ZN7cutlass13device_kernelIN5flash19enable_sm80_to_sm89INS1_16FlashAttnFwdSm80INS1_25CollectiveMainloopFwdSm80ILi4ELi1ELb0EN4cute5tupleIJNS5_1CILi128EEENS7_ILi64EEENS7_ILi96EEEEEELi96ENS_10bfloat16_tEfNS_4arch4Sm80ELb1ELb0ELb0ELb1ELb0ELb1ELb1ELb0EEENS1_21CollectiveEpilogueFwdINS6_IJS8_SA_S9_EEENS6_IJNS7_ILi1EEESI_SI_EEESC_SE_Li128ELb1ELb1ELb0ELb0EEENS1_19SingleTileSchedulerILb1ELb0ELb1ELi128EEEEEEEEEvNT_6ParamsE)
        /*0048*/ 	.short	0x0210
        /*004a*/ 	.short	0x0418


	//----- nvinfo : EIATTR_SW_WAR
	.align		4
.L_170:
        /*004c*/ 	.byte	0x04, 0x36
        /*004e*/ 	.short	(.L_172 - .L_171)
.L_171:
        /*0050*/ 	.word	0x00000008
.L_172:


//--------------------- .nv.callgraph             --------------------------
	.section	.nv.callgraph,"",@"SHT_CUDA_CALLGRAPH"
	.align	4
	.sectionentsize	8
	.align		4
        /*0000*/ 	.word	0x00000000
	.align		4
        /*0004*/ 	.word	0xffffffff
	.align		4
        /*0008*/ 	.word	0x00000000
	.align		4
        /*000c*/ 	.word	0xfffffffe
	.align		4
        /*0010*/ 	.word	0x00000000
	.align		4
        /*0014*/ 	.word	0xfffffffd
	.align		4
        /*0018*/ 	.word	0x00000000
	.align		4
        /*001c*/ 	.word	0xfffffffc


//--------------------- .nv.constant4             --------------------------
	.section	.nv.constant4,"a",@progbits
	.align	8
	.align		8
.nv.constant4:
        /*0000*/ 	.dword	_ZN65_INTERNAL_5e04f295_29_flash_fwd_hdim96_bf16_sm80_cu_9d2915ae_35354cuda3std3__45__cpo5beginE
	.align		8
        /*0008*/ 	.dword	_ZN65_INTERNAL_5e04f295_29_flash_fwd_hdim96_bf16_sm80_cu_9d2915ae_35354cuda3std3__45__cpo3endE
	.align		8
        /*0010*/ 	.dword	_ZN65_INTERNAL_5e04f295_29_flash_fwd_hdim96_bf16_sm80_cu_9d2915ae_35354cuda3std3__45__cpo6cbeginE
	.align		8
        /*0018*/ 	.dword	_ZN65_INTERNAL_5e04f295_29_flash_fwd_hdim96_bf16_sm80_cu_9d2915ae_35354cuda3std3__45__cpo4cendE
	.align		8
        /*0020*/ 	.dword	_ZN65_INTERNAL_5e04f295_29_flash_fwd_hdim96_bf16_sm80_cu_9d2915ae_35354cuda3std3__467_GLOBAL__N__5e04f295_29_flash_fwd_hdim96_bf16_sm80_cu_9d2915ae_35356ignoreE
	.align		8
        /*0028*/ 	.dword	_ZN65_INTERNAL_5e04f295_29_flash_fwd_hdim96_bf16_sm80_cu_9d2915ae_35354cuda3std3__419piecewise_constructE
	.align		8
        /*0030*/ 	.dword	_ZN65_INTERNAL_5e04f295_29_flash_fwd_hdim96_bf16_sm80_cu_9d2915ae_35354cuda3std3__48in_placeE
	.align		8
        /*0038*/ 	.dword	_ZN65_INTERNAL_5e04f295_29_flash_fwd_hdim96_bf16_sm80_cu_9d2915ae_35354cuda3std6ranges3__45__cpo4swapE
	.align		8
        /*0040*/ 	.dword	_ZN65_INTERNAL_5e04f295_29_flash_fwd_hdim96_bf16_sm80_cu_9d2915ae_35354cuda3std6ranges3__45__cpo9iter_moveE
	.align		8
        /*0048*/ 	.dword	_ZN65_INTERNAL_5e04f295_29_flash_fwd_hdim96_bf16_sm80_cu_9d2915ae_35354cute7productE
	.align		8
        /*0050*/ 	.dword	_ZN65_INTERNAL_5e04f295_29_flash_fwd_hdim96_bf16_sm80_cu_9d2915ae_35354cute1_E


//--------------------- .text._ZN7cutlass13device_kernelIN5flash19enable_sm80_to_sm89INS1_16FlashAttnFwdSm80INS1_25CollectiveMainloopFwdSm80ILi4ELi1ELb0EN4cute5tupleIJNS5_1CILi128EEENS7_ILi64EEENS7_ILi96EEEEEELi96ENS_10bfloat16_tEfNS_4arch4Sm80ELb0ELb0ELb0ELb0ELb0ELb0ELb1ELb0EEENS1_21CollectiveEpilogueFwdINS6_IJS8_SA_S9_EEENS6_IJNS7_ILi1EEESI_SI_EEESC_SE_Li128ELb0ELb1ELb0ELb0EEENS1_19SingleTileSchedulerILb0ELb0ELb1ELi128EEEEEEEEEvNT_6ParamsE --------------------------
	.section	.text._ZN7cutlass13device_kernelIN5flash19enable_sm80_to_sm89INS1_16FlashAttnFwdSm80INS1_25CollectiveMainloopFwdSm80ILi4ELi1ELb0EN4cute5tupleIJNS5_1CILi128EEENS7_ILi64EEENS7_ILi96EEEEEELi96ENS_10bfloat16_tEfNS_4arch4Sm80ELb0ELb0ELb0ELb0ELb0ELb0ELb1ELb0EEENS1_21CollectiveEpilogueFwdINS6_IJS8_SA_S9_EEENS6_IJNS7_ILi1EEESI_SI_EEESC_SE_Li128ELb0ELb1ELb0ELb0EEENS1_19SingleTileSchedulerILb0ELb0ELb1ELi128EEEEEEEEEvNT_6ParamsE,"ax",@progbits
	.align	128
.text._ZN7cutlass13device_kernelIN5flash19enable_sm80_to_sm89INS1_16FlashAttnFwdSm80INS1_25CollectiveMainloopFwdSm80ILi4ELi1ELb0EN4cute5tupleIJNS5_1CILi128EEENS7_ILi64EEENS7_ILi96EEEEEELi96ENS_10bfloat16_tEfNS_4arch4Sm80ELb0ELb0ELb0ELb0ELb0ELb0ELb1ELb0EEENS1_21CollectiveEpilogueFwdINS6_IJS8_SA_S9_EEENS6_IJNS7_ILi1EEESI_SI_EEESC_SE_Li128ELb0ELb1ELb0ELb0EEENS1_19SingleTileSchedulerILb0ELb0ELb1ELi128EEEEEEEEEvNT_6ParamsE:
        .type           _ZN7cutlass13device_kernelIN5flash19enable_sm80_to_sm89INS1_16FlashAttnFwdSm80INS1_25CollectiveMainloopFwdSm80ILi4ELi1ELb0EN4cute5tupleIJNS5_1CILi128EEENS7_ILi64EEENS7_ILi96EEEEEELi96ENS_10bfloat16_tEfNS_4arch4Sm80ELb0ELb0ELb0ELb0ELb0ELb0ELb1ELb0EEENS1_21CollectiveEpilogueFwdINS6_IJS8_SA_S9_EEENS6_IJNS7_ILi1EEESI_SI_EEESC_SE_Li128ELb0ELb1ELb0ELb0EEENS1_19SingleTileSchedulerILb0ELb0ELb1ELi128EEEEEEEEEvNT_6ParamsE,@function
        .size           _ZN7cutlass13device_kernelIN5flash19enable_sm80_to_sm89INS1_16FlashAttnFwdSm80INS1_25CollectiveMainloopFwdSm80ILi4ELi1ELb0EN4cute5tupleIJNS5_1CILi128EEENS7_ILi64EEENS7_ILi96EEEEEELi96ENS_10bfloat16_tEfNS_4arch4Sm80ELb0ELb0ELb0ELb0ELb0ELb0ELb1ELb0EEENS1_21CollectiveEpilogueFwdINS6_IJS8_SA_S9_EEENS6_IJNS7_ILi1EEESI_SI_EEESC_SE_Li128ELb0ELb1ELb0ELb0EEENS1_19SingleTileSchedulerILb0ELb0ELb1ELi128EEEEEEEEEvNT_6ParamsE,(.L_x_9 - _ZN7cutlass13device_kernelIN5flash19enable_sm80_to_sm89INS1_16FlashAttnFwdSm80INS1_25CollectiveMainloopFwdSm80ILi4ELi1ELb0EN4cute5tupleIJNS5_1CILi128EEENS7_ILi64EEENS7_ILi96EEEEEELi96ENS_10bfloat16_tEfNS_4arch4Sm80ELb0ELb0ELb0ELb0ELb0ELb0ELb1ELb0EEENS1_21CollectiveEpilogueFwdINS6_IJS8_SA_S9_EEENS6_IJNS7_ILi1EEESI_SI_EEESC_SE_Li128ELb0ELb1ELb0ELb0EEENS1_19SingleTileSchedulerILb0ELb0ELb1ELi128EEEEEEEEEvNT_6ParamsE)
        .other          _ZN7cutlass13device_kernelIN5flash19enable_sm80_to_sm89INS1_16FlashAttnFwdSm80INS1_25CollectiveMainloopFwdSm80ILi4ELi1ELb0EN4cute5tupleIJNS5_1CILi128EEENS7_ILi64EEENS7_ILi96EEEEEELi96ENS_10bfloat16_tEfNS_4arch4Sm80ELb0ELb0ELb0ELb0ELb0ELb0ELb1ELb0EEENS1_21CollectiveEpilogueFwdINS6_IJS8_SA_S9_EEENS6_IJNS7_ILi1EEESI_SI_EEESC_SE_Li128ELb0ELb1ELb0ELb0EEENS1_19SingleTileSchedulerILb0ELb0ELb1ELi128EEEEEEEEEvNT_6ParamsE,@"STO_CUDA_ENTRY STV_DEFAULT"
_ZN7cutlass13device_kernelIN5flash19enable_sm80_to_sm89INS1_16FlashAttnFwdSm80INS1_25CollectiveMainloopFwdSm80ILi4ELi1ELb0EN4cute5tupleIJNS5_1CILi128EEENS7_ILi64EEENS7_ILi96EEEEEELi96ENS_10bfloat16_tEfNS_4arch4Sm80ELb0ELb0ELb0ELb0ELb0ELb0ELb1ELb0EEENS1_21CollectiveEpilogueFwdINS6_IJS8_SA_S9_EEENS6_IJNS7_ILi1EEESI_SI_EEESC_SE_Li128ELb0ELb1ELb0ELb0EEENS1_19SingleTileSchedulerILb0ELb0ELb1ELi128EEEEEEEEEvNT_6ParamsE:
[----:B------:R-:W-:Y:S01]  /*0000*/  LDC R1, c[0x0][0x28] ;  /* 0x00000a00ff017b82 */ /* 0x000fe20000000800 */
[----:B------:R-:W-:Y:S05]  /*0010*/  EXIT ;  /* 0x000000000000794d */ /* 0x000fea0003800000 */
.L_x_0:
[----:B------:R-:W-:-:S00]  /*0020*/  BRA `(.L_x_0) ;  /* 0xfffffffc00fc7947 */ /* 0x000fc0000383ffff */
[----:B------:R-:W-:-:S00]  /*0030*/  NOP ;  /* 0x0000000000007918 */ /* 0x000fc00000000000 */
        /* <DEDUP_REMOVED lines=12> */
.L_x_9:


//--------------------- .text._ZN7cutlass13device_kernelIN5flash19enable_sm80_to_sm89INS1_16FlashAttnFwdSm80INS1_25CollectiveMainloopFwdSm80ILi4ELi1ELb0EN4cute5tupleIJNS5_1CILi128EEENS7_ILi64EEENS7_ILi96EEEEEELi96ENS_10bfloat16_tEfNS_4arch4Sm80ELb0ELb0ELb0ELb1ELb0ELb0ELb1ELb0EEENS1_21CollectiveEpilogueFwdINS6_IJS8_SA_S9_EEENS6_IJNS7_ILi1EEESI_SI_EEESC_SE_Li128ELb1ELb1ELb0ELb0EEENS1_19SingleTileSchedulerILb1ELb0ELb1ELi128EEEEEEEEEvNT_6ParamsE --------------------------
	.section	.text._ZN7cutlass13device_kernelIN5flash19enable_sm80_to_sm89INS1_16FlashAttnFwdSm80INS1_25CollectiveMainloopFwdSm80ILi4ELi1ELb0EN4cute5tupleIJNS5_1CILi128EEENS7_ILi64EEENS7_ILi96EEEEEELi96ENS_10bfloat16_tEfNS_4arch4Sm80ELb0ELb0ELb0ELb1ELb0ELb0ELb1ELb0EEENS1_21CollectiveEpilogueFwdINS6_IJS8_SA_S9_EEENS6_IJNS7_ILi1EEESI_SI_EEESC_SE_Li128ELb1ELb1ELb0ELb0EEENS1_19SingleTileSchedulerILb1ELb0ELb1ELi128EEEEEEEEEvNT_6ParamsE,"ax",@progbits
	.align	128
.text._ZN7cutlass13device_kernelIN5flash19enable_sm80_to_sm89INS1_16FlashAttnFwdSm80INS1_25CollectiveMainloopFwdSm80ILi4ELi1ELb0EN4cute5tupleIJNS5_1CILi128EEENS7_ILi64EEENS7_ILi96EEEEEELi96ENS_10bfloat16_tEfNS_4arch4Sm80ELb0ELb0ELb0ELb1ELb0ELb0ELb1ELb0EEENS1_21CollectiveEpilogueFwdINS6_IJS8_SA_S9_EEENS6_IJNS7_ILi1EEESI_SI_EEESC_SE_Li128ELb1ELb1ELb0ELb0EEENS1_19SingleTileSchedulerILb1ELb0ELb1ELi128EEEEEEEEEvNT_6ParamsE:
        .type           _ZN7cutlass13device_kernelIN5flash19enable_sm80_to_sm89INS1_16FlashAttnFwdSm80INS1_25CollectiveMainloopFwdSm80ILi4ELi1ELb0EN4cute5tupleIJNS5_1CILi128EEENS7_ILi64EEENS7_ILi96EEEEEELi96ENS_10bfloat16_tEfNS_4arch4Sm80ELb0ELb0ELb0ELb1ELb0ELb0ELb1ELb0EEENS1_21CollectiveEpilogueFwdINS6_IJS8_SA_S9_EEENS6_IJNS7_ILi1EEESI_SI_EEESC_SE_Li128ELb1ELb1ELb0ELb0EEENS1_19SingleTileSchedulerILb1ELb0ELb1ELi128EEEEEEEEEvNT_6ParamsE,@function
        .size           _ZN7cutlass13device_kernelIN5flash19enable_sm80_to_sm89INS1_16FlashAttnFwdSm80INS1_25CollectiveMainloopFwdSm80ILi4ELi1ELb0EN4cute5tupleIJNS5_1CILi128EEENS7_ILi64EEENS7_ILi96EEEEEELi96ENS_10bfloat16_tEfNS_4arch4Sm80ELb0ELb0ELb0ELb1ELb0ELb0ELb1ELb0EEENS1_21CollectiveEpilogueFwdINS6_IJS8_SA_S9_EEENS6_IJNS7_ILi1EEESI_SI_EEESC_SE_Li128ELb1ELb1ELb0ELb0EEENS1_19SingleTileSchedulerILb1ELb0ELb1ELi128EEEEEEEEEvNT_6ParamsE,(.L_x_10 - _ZN7cutlass13device_kernelIN5flash19enable_sm80_to_sm89INS1_16FlashAttnFwdSm80INS1_25CollectiveMainloopFwdSm80ILi4ELi1ELb0EN4cute5tupleIJNS5_1CILi128EEENS7_ILi64EEENS7_ILi96EEEEEELi96ENS_10bfloat16_tEfNS_4arch4Sm80ELb0ELb0ELb0ELb1ELb0ELb0ELb1ELb0EEENS1_21CollectiveEpilogueFwdINS6_IJS8_SA_S9_EEENS6_IJNS7_ILi1EEESI_SI_EEESC_SE_Li128ELb1ELb1ELb0ELb0EEENS1_19SingleTileSchedulerILb1ELb0ELb1ELi128EEEEEEEEEvNT_6ParamsE)
        .other          _ZN7cutlass13device_kernelIN5flash19enable_sm80_to_sm89INS1_16FlashAttnFwdSm80INS1_25CollectiveMainloopFwdSm80ILi4ELi1ELb0EN4cute5tupleIJNS5_1CILi128EEENS7_ILi64EEENS7_ILi96EEEEEELi96ENS_10bfloat16_tEfNS_4arch4Sm80ELb0ELb0ELb0ELb1ELb0ELb0ELb1ELb0EEENS1_21CollectiveEpilogueFwdINS6_IJS8_SA_S9_EEENS6_IJNS7_ILi1EEESI_SI_EEESC_SE_Li128ELb1ELb1ELb0ELb0EEENS1_19SingleTileSchedulerILb1ELb0ELb1ELi128EEEEEEEEEvNT_6ParamsE,@"STO_CUDA_ENTRY STV_DEFAULT"
_ZN7cutlass13device_kernelIN5flash19enable_sm80_to_sm89INS1_16FlashAttnFwdSm80INS1_25CollectiveMainloopFwdSm80ILi4ELi1ELb0EN4cute5tupleIJNS5_1CILi128EEENS7_ILi64EEENS7_ILi96EEEEEELi96ENS_10bfloat16_tEfNS_4arch4Sm80ELb0ELb0ELb0ELb1ELb0ELb0ELb1ELb0EEENS1_21CollectiveEpilogueFwdINS6_IJS8_SA_S9_EEENS6_IJNS7_ILi1EEESI_SI_EEESC_SE_Li128ELb1ELb1ELb0ELb0EEENS1_19SingleTileSchedulerILb1ELb0ELb1ELi128EEEEEEEEEvNT_6ParamsE:
[----:B------:R-:W-:Y:S01]  /*0000*/  LDC R1, c[0x0][0x28] ;  /* 0x00000a00ff017b82 */ /* 0x000fe20000000800 */
[----:B------:R-:W-:Y:S05]  /*0010*/  EXIT ;  /* 0x000000000000794d */ /* 0x000fea0003800000 */
.L_x_1:
        /* <DEDUP_REMOVED lines=14> */
.L_x_10:


//--------------------- .text._ZN7cutlass13device_kernelIN5flash19enable_sm80_to_sm89INS1_16FlashAttnFwdSm80INS1_25CollectiveMainloopFwdSm80ILi4ELi1ELb0EN4cute5tupleIJNS5_1CILi128EEENS7_ILi64EEENS7_ILi96EEEEEELi96ENS_10bfloat16_tEfNS_4arch4Sm80ELb0ELb0ELb0ELb1ELb0ELb1ELb1ELb0EEENS1_21CollectiveEpilogueFwdINS6_IJS8_SA_S9_EEENS6_IJNS7_ILi1EEESI_SI_EEESC_SE_Li128ELb1ELb1ELb0ELb0EEENS1_19SingleTileSchedulerILb1ELb0ELb1ELi128EEEEEEEEEvNT_6ParamsE --------------------------
	.section	.text._ZN7cutlass13device_kernelIN5flash19enable_sm80_to_sm89INS1_16FlashAttnFwdSm80INS1_25CollectiveMainloopFwdSm80ILi4ELi1ELb0EN4cute5tupleIJNS5_1CILi128EEENS7_ILi64EEENS7_ILi96EEEEEELi96ENS_10bfloat16_tEfNS_4arch4Sm80ELb0ELb0ELb0ELb1ELb0ELb1ELb1ELb0EEENS1_21CollectiveEpilogueFwdINS6_IJS8_SA_S9_EEENS6_IJNS7_ILi1EEESI_SI_EEESC_SE_Li128ELb1ELb1ELb0ELb0EEENS1_19SingleTileSchedulerILb1ELb0ELb1ELi128EEEEEEEEEvNT_6ParamsE,"ax",@progbits
	.align	128
.text._ZN7cutlass13device_kernelIN5flash19enable_sm80_to_sm89INS1_16FlashAttnFwdSm80INS1_25CollectiveMainloopFwdSm80ILi4ELi1ELb0EN4cute5tupleIJNS5_1CILi128EEENS7_ILi64EEENS7_ILi96EEEEEELi96ENS_10bfloat16_tEfNS_4arch4Sm80ELb0ELb0ELb0ELb1ELb0ELb1ELb1ELb0EEENS1_21CollectiveEpilogueFwdINS6_IJS8_SA_S9_EEENS6_IJNS7_ILi1EEESI_SI_EEESC_SE_Li128ELb1ELb1ELb0ELb0EEENS1_19SingleTileSchedulerILb1ELb0ELb1ELi128EEEEEEEEEvNT_6ParamsE:
        .type           _ZN7cutlass13device_kernelIN5flash19enable_sm80_to_sm89INS1_16FlashAttnFwdSm80INS1_25CollectiveMainloopFwdSm80ILi4ELi1ELb0EN4cute5tupleIJNS5_1CILi128EEENS7_ILi64EEENS7_ILi96EEEEEELi96ENS_10bfloat16_tEfNS_4arch4Sm80ELb0ELb0ELb0ELb1ELb0ELb1ELb1ELb0EEENS1_21CollectiveEpilogueFwdINS6_IJS8_SA_S9_EEENS6_IJNS7_ILi1EEESI_SI_EEESC_SE_Li128ELb1ELb1ELb0ELb0EEENS1_19SingleTileSchedulerILb1ELb0ELb1ELi128EEEEEEEEEvNT_6ParamsE,@function
        .size           _ZN7cutlass13device_kernelIN5flash19enable_sm80_to_sm89INS1_16FlashAttnFwdSm80INS1_25CollectiveMainloopFwdSm80ILi4ELi1ELb0EN4cute5tupleIJNS5_1CILi128EEENS7_ILi64EEENS7_ILi96EEEEEELi96ENS_10bfloat16_tEfNS_4arch4Sm80ELb0ELb0ELb0ELb1ELb0ELb1ELb1ELb0EEENS1_21CollectiveEpilogueFwdINS6_IJS8_SA_S9_EEENS6_IJNS7_ILi1EEESI_SI_EEESC_SE_Li128ELb1ELb1ELb0ELb0EEENS1_19SingleTileSchedulerILb1ELb0ELb1ELi128EEEEEEEEEvNT_6ParamsE,(.L_x_11 - _ZN7cutlass13device_kernelIN5flash19enable_sm80_to_sm89INS1_16FlashAttnFwdSm80INS1_25CollectiveMainloopFwdSm80ILi4ELi1ELb0EN4cute5tupleIJNS5_1CILi128EEENS7_ILi64EEENS7_ILi96EEEEEELi96ENS_10bfloat16_tEfNS_4arch4Sm80ELb0ELb0ELb0ELb1ELb0ELb1ELb1ELb0EEENS1_21CollectiveEpilogueFwdINS6_IJS8_SA_S9_EEENS6_IJNS7_ILi1EEESI_SI_EEESC_SE_Li128ELb1ELb1ELb0ELb0EEENS1_19SingleTileSchedulerILb1ELb0ELb1ELi128EEEEEEEEEvNT_6ParamsE)
        .other          _ZN7cutlass13device_kernelIN5flash19enable_sm80_to_sm89INS1_16FlashAttnFwdSm80INS1_25CollectiveMainloopFwdSm80ILi4ELi1ELb0EN4cute5tupleIJNS5_1CILi128EEENS7_ILi64EEENS7_ILi96EEEEEELi96ENS_10bfloat16_tEfNS_4arch4Sm80ELb0ELb0ELb0ELb1ELb0ELb1ELb1ELb0EEENS1_21CollectiveEpilogueFwdINS6_IJS8_SA_S9_EEENS6_IJNS7_ILi1EEESI_SI_EEESC_SE_Li128ELb1ELb1ELb0ELb0EEENS1_19SingleTileSchedulerILb1ELb0ELb1ELi128EEEEEEEEEvNT_6ParamsE,@"STO_CUDA_ENTRY STV_DEFAULT"
_ZN7cutlass13device_kernelIN5flash19enable_sm80_to_sm89INS1_16FlashAttnFwdSm80INS1_25CollectiveMainloopFwdSm80ILi4ELi1ELb0EN4cute5tupleIJNS5_1CILi128EEENS7_ILi64EEENS7_ILi96EEEEEELi96ENS_10bfloat16_tEfNS_4arch4Sm80ELb0ELb0ELb0ELb1ELb0ELb1ELb1ELb0EEENS1_21CollectiveEpilogueFwdINS6_IJS8_SA_S9_EEENS6_IJNS7_ILi1EEESI_SI_EEESC_SE_Li128ELb1ELb1ELb0ELb0EEENS1_19SingleTileSchedulerILb1ELb0ELb1ELi128EEEEEEEEEvNT_6ParamsE:
[----:B------:R-:W-:Y:S01]  /*0000*/  LDC R1, c[0x0][0x28] ;  /* 0x00000a00ff017b82 */ /* 0x000fe20000000800 */
[----:B------:R-:W-:Y:S05]  /*0010*/  EXIT ;  /* 0x000000000000794d */ /* 0x000fea0003800000 */
.L_x_2:
        /* <DEDUP_REMOVED lines=14> */
.L_x_11:


//--------------------- .text._ZN7cutlass13device_kernelIN5flash19enable_sm80_to_sm89INS1_16FlashAttnFwdSm80INS1_25CollectiveMainloopFwdSm80ILi4ELi1ELb0EN4cute5tupleIJNS5_1CILi128EEENS7_ILi48EEENS7_ILi96EEEEEELi96ENS_10bfloat16_tEfNS_4arch4Sm80ELb0ELb1ELb0ELb0ELb0ELb0ELb1ELb0EEENS1_21CollectiveEpilogueFwdINS6_IJS8_SA_S9_EEENS6_IJNS7_ILi1EEESI_SI_EEESC_SE_Li128ELb0ELb1ELb0ELb0EEENS1_19SingleTileSchedulerILb0ELb0ELb1ELi128EEEEEEEEEvNT_6ParamsE --------------------------
	.section	.text._ZN7cutlass13device_kernelIN5flash19enable_sm80_to_sm89INS1_16FlashAttnFwdSm80INS1_25CollectiveMainloopFwdSm80ILi4ELi1ELb0EN4cute5tupleIJNS5_1CILi128EEENS7_ILi48EEENS7_ILi96EEEEEELi96ENS_10bfloat16_tEfNS_4arch4Sm80ELb0ELb1ELb0ELb0ELb0ELb0ELb1ELb0EEENS1_21CollectiveEpilogueFwdINS6_IJS8_SA_S9_EEENS6_IJNS7_ILi1EEESI_SI_EEESC_SE_Li128ELb0ELb1ELb0ELb0EEENS1_19SingleTileSchedulerILb0ELb0ELb1ELi128EEEEEEEEEvNT_6ParamsE,"ax",@progbits
	.align	128
.text._ZN7cutlass13device_kernelIN5flash19enable_sm80_to_sm89INS1_16FlashAttnFwdSm80INS1_25CollectiveMainloopFwdSm80ILi4ELi1ELb0EN4cute5tupleIJNS5_1CILi128EEENS7_ILi48EEENS7_ILi96EEEEEELi96ENS_10bfloat16_tEfNS_4arch4Sm80ELb0ELb1ELb0ELb0ELb0ELb0ELb1ELb0EEENS1_21CollectiveEpilogueFwdINS6_IJS8_SA_S9_EEENS6_IJNS7_ILi1EEESI_SI_EEESC_SE_Li128ELb0ELb1ELb0ELb0EEENS1_19SingleTileSchedulerILb0ELb0ELb1ELi128EEEEEEEEEvNT_6ParamsE:
        .type           _ZN7cutlass13device_kernelIN5flash19enable_sm80_to_sm89INS1_16FlashAttnFwdSm80INS1_25CollectiveMainloopFwdSm80ILi4ELi1ELb0EN4cute5tupleIJNS5_1CILi128EEENS7_ILi48EEENS7_ILi96EEEEEELi96ENS_10bfloat16_tEfNS_4arch4Sm80ELb0ELb1ELb0ELb0ELb0ELb0ELb1ELb0EEENS1_21CollectiveEpilogueFwdINS6_IJS8_SA_S9_EEENS6_IJNS7_ILi1EEESI_SI_EEESC_SE_Li128ELb0ELb1ELb0ELb0EEENS1_19SingleTileSchedulerILb0ELb0ELb1ELi128EEEEEEEEEvNT_6ParamsE,@function
        .size           _ZN7cutlass13device_kernelIN5flash19enable_sm80_to_sm89INS1_16FlashAttnFwdSm80INS1_25CollectiveMainloopFwdSm80ILi4ELi1ELb0EN4cute5tupleIJNS5_1CILi128EEENS7_ILi48EEENS7_ILi96EEEEEELi96ENS_10bfloat16_tEfNS_4arch4Sm80ELb0ELb1ELb0ELb0ELb0ELb0ELb1ELb0EEENS1_21CollectiveEpilogueFwdINS6_IJS8_SA_S9_EEENS6_IJNS7_ILi1EEESI_SI_EEESC_SE_Li128ELb0ELb1ELb0ELb0EEENS1_19SingleTileSchedulerILb0ELb0ELb1ELi128EEEEEEEEEvNT_6ParamsE,(.L_x_12 - _ZN7cutlass13device_kernelIN5flash19enable_sm80_to_sm89INS1_16FlashAttnFwdSm80INS1_25CollectiveMainloopFwdSm80ILi4ELi1ELb0EN4cute5tupleIJNS5_1CILi128EEENS7_ILi48EEENS7_ILi96EEEEEELi96ENS_10bfloat16_tEfNS_4arch4Sm80ELb0ELb1ELb0ELb0ELb0ELb0ELb1ELb0EEENS1_21CollectiveEpilogueFwdINS6_IJS8_SA_S9_EEENS6_IJNS7_ILi1EEESI_SI_EEESC_SE_Li128ELb0ELb1ELb0ELb0EEENS1_19SingleTileSchedulerILb0ELb0ELb1ELi128EEEEEEEEEvNT_6ParamsE)
        .other          _ZN7cutlass13device_kernelIN5flash19enable_sm80_to_sm89INS1_16FlashAttnFwdSm80INS1_25CollectiveMainloopFwdSm80ILi4ELi1ELb0EN4cute5tupleIJNS5_1CILi128EEENS7_ILi48EEENS7_ILi96EEEEEELi96ENS_10bfloat16_tEfNS_4arch4Sm80ELb0ELb1ELb0ELb0ELb0ELb0ELb1ELb0EEENS1_21CollectiveEpilogueFwdINS6_IJS8_SA_S9_EEENS6_IJNS7_ILi1EEESI_SI_EEESC_SE_Li128ELb0ELb1ELb0ELb0EEENS1_19SingleTileSchedulerILb0ELb0ELb1ELi128EEEEEEEEEvNT_6ParamsE,@"STO_CUDA_ENTRY STV_DEFAULT"
_ZN7cutlass13device_kernelIN5flash19enable_sm80_to_sm89INS1_16FlashAttnFwdSm80INS1_25CollectiveMainloopFwdSm80ILi4ELi1ELb0EN4cute5tupleIJNS5_1CILi128EEENS7_ILi48EEENS7_ILi96EEEEEELi96ENS_10bfloat16_tEfNS_4arch4Sm80ELb0ELb1ELb0ELb0ELb0ELb0ELb1ELb0EEENS1_21CollectiveEpilogueFwdINS6_IJS8_SA_S9_EEENS6_IJNS7_ILi1EEESI_SI_EEESC_SE_Li128ELb0ELb1ELb0ELb0EEENS1_19SingleTileSchedulerILb0ELb0ELb1ELi128EEEEEEEEEvNT_6ParamsE:
[----:B------:R-:W-:Y:S01]  /*0000*/  LDC R1, c[0x0][0x28] ;  /* 0x00000a00ff017b82 */ /* 0x000fe20000000800 */
[----:B------:R-:W-:Y:S05]  /*0010*/  EXIT ;  /* 0x000000000000794d */ /* 0x000fea0003800000 */
.L_x_3:
        /* <DEDUP_REMOVED lines=14> */
.L_x_12:


//--------------------- .text._ZN7cutlass13device_kernelIN5flash19enable_sm80_to_sm89INS1_16FlashAttnFwdSm80INS1_25CollectiveMainloopFwdSm80ILi4ELi1ELb0EN4cute5tupleIJNS5_1CILi128EEENS7_ILi48EEENS7_ILi96EEEEEELi96ENS_10bfloat16_tEfNS_4arch4Sm80ELb0ELb1ELb0ELb1ELb0ELb0ELb1ELb0EEENS1_21CollectiveEpilogueFwdINS6_IJS8_SA_S9_EEENS6_IJNS7_ILi1EEESI_SI_EEESC_SE_Li128ELb1ELb1ELb0ELb0EEENS1_19SingleTileSchedulerILb1ELb0ELb1ELi128EEEEEEEEEvNT_6ParamsE --------------------------
	.section	.text._ZN7cutlass13device_kernelIN5flash19enable_sm80_to_sm89INS1_16FlashAttnFwdSm80INS1_25CollectiveMainloopFwdSm80ILi4ELi1ELb0EN4cute5tupleIJNS5_1CILi128EEENS7_ILi48EEENS7_ILi96EEEEEELi96ENS_10bfloat16_tEfNS_4arch4Sm80ELb0ELb1ELb0ELb1ELb0ELb0ELb1ELb0EEENS1_21CollectiveEpilogueFwdINS6_IJS8_SA_S9_EEENS6_IJNS7_ILi1EEESI_SI_EEESC_SE_Li128ELb1ELb1ELb0ELb0EEENS1_19SingleTileSchedulerILb1ELb0ELb1ELi128EEEEEEEEEvNT_6ParamsE,"ax",@progbits
	.align	128
.text._ZN7cutlass13device_kernelIN5flash19enable_sm80_to_sm89INS1_16FlashAttnFwdSm80INS1_25CollectiveMainloopFwdSm80ILi4ELi1ELb0EN4cute5tupleIJNS5_1CILi128EEENS7_ILi48EEENS7_ILi96EEEEEELi96ENS_10bfloat16_tEfNS_4arch4Sm80ELb0ELb1ELb0ELb1ELb0ELb0ELb1ELb0EEENS1_21CollectiveEpilogueFwdINS6_IJS8_SA_S9_EEENS6_IJNS7_ILi1EEESI_SI_EEESC_SE_Li128ELb1ELb1ELb0ELb0EEENS1_19SingleTileSchedulerILb1ELb0ELb1ELi128EEEEEEEEEvNT_6ParamsE:
        .type           _ZN7cutlass13device_kernelIN5flash19enable_sm80_to_sm89INS1_16FlashAttnFwdSm80INS1_25CollectiveMainloopFwdSm80ILi4ELi1ELb0EN4cute5tupleIJNS5_1CILi128EEENS7_ILi48EEENS7_ILi96EEEEEELi96ENS_10bfloat16_tEfNS_4arch4Sm80ELb0ELb1ELb0ELb1ELb0ELb0ELb1ELb0EEENS1_21CollectiveEpilogueFwdINS6_IJS8_SA_S9_EEENS6_IJNS7_ILi1EEESI_SI_EEESC_SE_Li128ELb1ELb1ELb0ELb0EEENS1_19SingleTileSchedulerILb1ELb0ELb1ELi128EEEEEEEEEvNT_6ParamsE,@function
        .size           _ZN7cutlass13device_kernelIN5flash19enable_sm80_to_sm89INS1_16FlashAttnFwdSm80INS1_25CollectiveMainloopFwdSm80ILi4ELi1ELb0EN4cute5tupleIJNS5_1CILi128EEENS7_ILi48EEENS7_ILi96EEEEEELi96ENS_10bfloat16_tEfNS_4arch4Sm80ELb0ELb1ELb0ELb1ELb0ELb0ELb1ELb0EEENS1_21CollectiveEpilogueFwdINS6_IJS8_SA_S9_EEENS6_IJNS7_ILi1EEESI_SI_EEESC_SE_Li128ELb1ELb1ELb0ELb0EEENS1_19SingleTileSchedulerILb1ELb0ELb1ELi128EEEEEEEEEvNT_6ParamsE,(.L_x_13 - _ZN7cutlass13device_kernelIN5flash19enable_sm80_to_sm89INS1_16FlashAttnFwdSm80INS1_25CollectiveMainloopFwdSm80ILi4ELi1ELb0EN4cute5tupleIJNS5_1CILi128EEENS7_ILi48EEENS7_ILi96EEEEEELi96ENS_10bfloat16_tEfNS_4arch4Sm80ELb0ELb1ELb0ELb1ELb0ELb0ELb1ELb0EEENS1_21CollectiveEpilogueFwdINS6_IJS8_SA_S9_EEENS6_IJNS7_ILi1EEESI_SI_EEESC_SE_Li128ELb1ELb1ELb0ELb0EEENS1_19SingleTileSchedulerILb1ELb0ELb1ELi128EEEEEEEEEvNT_6ParamsE)
        .other          _ZN7cutlass13device_kernelIN5flash19enable_sm80_to_sm89INS1_16FlashAttnFwdSm80INS1_25CollectiveMainloopFwdSm80ILi4ELi1ELb0EN4cute5tupleIJNS5_1CILi128EEENS7_ILi48EEENS7_ILi96EEEEEELi96ENS_10bfloat16_tEfNS_4arch4Sm80ELb0ELb1ELb0ELb1ELb0ELb0ELb1ELb0EEENS1_21CollectiveEpilogueFwdINS6_IJS8_SA_S9_EEENS6_IJNS7_ILi1EEESI_SI_EEESC_SE_Li128ELb1ELb1ELb0ELb0EEENS1_19SingleTileSchedulerILb1ELb0ELb1ELi128EEEEEEEEEvNT_6ParamsE,@"STO_CUDA_ENTRY STV_DEFAULT"
_ZN7cutlass13device_kernelIN5flash19enable_sm80_to_sm89INS1_16FlashAttnFwdSm80INS1_25CollectiveMainloopFwdSm80ILi4ELi1ELb0EN4cute5tupleIJNS5_1CILi128EEENS7_ILi48EEENS7_ILi96EEEEEELi96ENS_10bfloat16_tEfNS_4arch4Sm80ELb0ELb1ELb0ELb1ELb0ELb0ELb1ELb0EEENS1_21CollectiveEpilogueFwdINS6_IJS8_SA_S9_EEENS6_IJNS7_ILi1EEESI_SI_EEESC_SE_Li128ELb1ELb1ELb0ELb0EEENS1_19SingleTileSchedulerILb1ELb0ELb1ELi128EEEEEEEEEvNT_6ParamsE:
[----:B------:R-:W-:Y:S01]  /*0000*/  LDC R1, c[0x0][0x28] ;  /* 0x00000a00ff017b82 */ /* 0x000fe20000000800 */
[----:B------:R-:W-:Y:S05]  /*0010*/  EXIT ;  /* 0x000000000000794d */ /* 0x000fea0003800000 */
.L_x_4:
        /* <DEDUP_REMOVED lines=14> */
.L_x_13:


//--------------------- .text._ZN7cutlass13device_kernelIN5flash19enable_sm80_to_sm89INS1_16FlashAttnFwdSm80INS1_25CollectiveMainloopFwdSm80ILi4ELi1ELb0EN4cute5tupleIJNS5_1CILi128EEENS7_ILi48EEENS7_ILi96EEEEEELi96ENS_10bfloat16_tEfNS_4arch4Sm80ELb0ELb1ELb0ELb1ELb0ELb1ELb1ELb0EEENS1_21CollectiveEpilogueFwdINS6_IJS8_SA_S9_EEENS6_IJNS7_ILi1EEESI_SI_EEESC_SE_Li128ELb1ELb1ELb0ELb0EEENS1_19SingleTileSchedulerILb1ELb0ELb1ELi128EEEEEEEEEvNT_6ParamsE --------------------------
	.section	.text._ZN7cutlass13device_kernelIN5flash19enable_sm80_to_sm89INS1_16FlashAttnFwdSm80INS1_25CollectiveMainloopFwdSm80ILi4ELi1ELb0EN4cute5tupleIJNS5_1CILi128EEENS7_ILi48EEENS7_ILi96EEEEEELi96ENS_10bfloat16_tEfNS_4arch4Sm80ELb0ELb1ELb0ELb1ELb0ELb1ELb1ELb0EEENS1_21CollectiveEpilogueFwdINS6_IJS8_SA_S9_EEENS6_IJNS7_ILi1EEESI_SI_EEESC_SE_Li128ELb1ELb1ELb0ELb0EEENS1_19SingleTileSchedulerILb1ELb0ELb1ELi128EEEEEEEEEvNT_6ParamsE,"ax",@progbits
	.align	128
.text._ZN7cutlass13device_kernelIN5flash19enable_sm80_to_sm89INS1_16FlashAttnFwdSm80INS1_25CollectiveMainloopFwdSm80ILi4ELi1ELb0EN4cute5tupleIJNS5_1CILi128EEENS7_ILi48EEENS7_ILi96EEEEEELi96ENS_10bfloat16_tEfNS_4arch4Sm80ELb0ELb1ELb0ELb1ELb0ELb1ELb1ELb0EEENS1_21CollectiveEpilogueFwdINS6_IJS8_SA_S9_EEENS6_IJNS7_ILi1EEESI_SI_EEESC_SE_Li128ELb1ELb1ELb0ELb0EEENS1_19SingleTileSchedulerILb1ELb0ELb1ELi128EEEEEEEEEvNT_6ParamsE:
        .type           _ZN7cutlass13device_kernelIN5flash19enable_sm80_to_sm89INS1_16FlashAttnFwdSm80INS1_25CollectiveMainloopFwdSm80ILi4ELi1ELb0EN4cute5tupleIJNS5_1CILi128EEENS7_ILi48EEENS7_ILi96EEEEEELi96ENS_10bfloat16_tEfNS_4arch4Sm80ELb0ELb1ELb0ELb1ELb0ELb1ELb1ELb0EEENS1_21CollectiveEpilogueFwdINS6_IJS8_SA_S9_EEENS6_IJNS7_ILi1EEESI_SI_EEESC_SE_Li128ELb1ELb1ELb0ELb0EEENS1_19SingleTileSchedulerILb1ELb0ELb1ELi128EEEEEEEEEvNT_6ParamsE,@function
        .size           _ZN7cutlass13device_kernelIN5flash19enable_sm80_to_sm89INS1_16FlashAttnFwdSm80INS1_25CollectiveMainloopFwdSm80ILi4ELi1ELb0EN4cute5tupleIJNS5_1CILi128EEENS7_ILi48EEENS7_ILi96EEEEEELi96ENS_10bfloat16_tEfNS_4arch4Sm80ELb0ELb1ELb0ELb1ELb0ELb1ELb1ELb0EEENS1_21CollectiveEpilogueFwdINS6_IJS8_SA_S9_EEENS6_IJNS7_ILi1EEESI_SI_EEESC_SE_Li128ELb1ELb1ELb0ELb0EEENS1_19SingleTileSchedulerILb1ELb0ELb1ELi128EEEEEEEEEvNT_6ParamsE,(.L_x_14 - _ZN7cutlass13device_kernelIN5flash19enable_sm80_to_sm89INS1_16FlashAttnFwdSm80INS1_25CollectiveMainloopFwdSm80ILi4ELi1ELb0EN4cute5tupleIJNS5_1CILi128EEENS7_ILi48EEENS7_ILi96EEEEEELi96ENS_10bfloat16_tEfNS_4arch4Sm80ELb0ELb1ELb0ELb1ELb0ELb1ELb1ELb0EEENS1_21CollectiveEpilogueFwdINS6_IJS8_SA_S9_EEENS6_IJNS7_ILi1EEESI_SI_EEESC_SE_Li128ELb1ELb1ELb0ELb0EEENS1_19SingleTileSchedulerILb1ELb0ELb1ELi128EEEEEEEEEvNT_6ParamsE)
        .other          _ZN7cutlass13device_kernelIN5flash19enable_sm80_to_sm89INS1_16FlashAttnFwdSm80INS1_25CollectiveMainloopFwdSm80ILi4ELi1ELb0EN4cute5tupleIJNS5_1CILi128EEENS7_ILi48EEENS7_ILi96EEEEEELi96ENS_10bfloat16_tEfNS_4arch4Sm80ELb0ELb1ELb0ELb1ELb0ELb1ELb1ELb0EEENS1_21CollectiveEpilogueFwdINS6_IJS8_SA_S9_EEENS6_IJNS7_ILi1EEESI_SI_EEESC_SE_Li128ELb1ELb1ELb0ELb0EEENS1_19SingleTileSchedulerILb1ELb0ELb1ELi128EEEEEEEEEvNT_6ParamsE,@"STO_CUDA_ENTRY STV_DEFAULT"
_ZN7cutlass13device_kernelIN5flash19enable_sm80_to_sm89INS1_16FlashAttnFwdSm80INS1_25CollectiveMainloopFwdSm80ILi4ELi1ELb0EN4cute5tupleIJNS5_1CILi128EEENS7_ILi48EEENS7_ILi96EEEEEELi96ENS_10bfloat16_tEfNS_4arch4Sm80ELb0ELb1ELb0ELb1ELb0ELb1ELb1ELb0EEENS1_21CollectiveEpilogueFwdINS6_IJS8_SA_S9_EEENS6_IJNS7_ILi1EEESI_SI_EEESC_SE_Li128ELb1ELb1ELb0ELb0EEENS1_19SingleTileSchedulerILb1ELb0ELb1ELi128EEEEEEEEEvNT_6ParamsE:
[----:B------:R-:W-:Y:S01]  /*0000*/  LDC R1, c[0x0][0x28] ;  /* 0x00000a00ff017b82 */ /* 0x000fe20000000800 */
[----:B------:R-:W-:Y:S05]  /*0010*/  EXIT ;  /* 0x000000000000794d */ /* 0x000fea0003800000 */
.L_x_5:
        /* <DEDUP_REMOVED lines=14> */
.L_x_14:


//--------------------- .text._ZN7cutlass13device_kernelIN5flash19enable_sm80_to_sm89INS1_16FlashAttnFwdSm80INS1_25CollectiveMainloopFwdSm80ILi4ELi1ELb0EN4cute5tupleIJNS5_1CILi128EEENS7_ILi64EEENS7_ILi96EEEEEELi96ENS_10bfloat16_tEfNS_4arch4Sm80ELb1ELb0ELb0ELb0ELb0ELb0ELb1ELb0EEENS1_21CollectiveEpilogueFwdINS6_IJS8_SA_S9_EEENS6_IJNS7_ILi1EEESI_SI_EEESC_SE_Li128ELb0ELb1ELb0ELb0EEENS1_30DynamicPersistentTileSchedulerILi128ELi128ELb0ELb1ELb0EEEEEEEEEvNT_6ParamsE --------------------------
	.section	.text._ZN7cutlass13device_kernelIN5flash19enable_sm80_to_sm89INS1_16FlashAttnFwdSm80INS1_25CollectiveMainloopFwdSm80ILi4ELi1ELb0EN4cute5tupleIJNS5_1CILi128EEENS7_ILi64EEENS7_ILi96EEEEEELi96ENS_10bfloat16_tEfNS_4arch4Sm80ELb1ELb0ELb0ELb0ELb0ELb0ELb1ELb0EEENS1_21CollectiveEpilogueFwdINS6_IJS8_SA_S9_EEENS6_IJNS7_ILi1EEESI_SI_EEESC_SE_Li128ELb0ELb1ELb0ELb0EEENS1_30DynamicPersistentTileSchedulerILi128ELi128ELb0ELb1ELb0EEEEEEEEEvNT_6ParamsE,"ax",@progbits
	.align	128
.text._ZN7cutlass13device_kernelIN5flash19enable_sm80_to_sm89INS1_16FlashAttnFwdSm80INS1_25CollectiveMainloopFwdSm80ILi4ELi1ELb0EN4cute5tupleIJNS5_1CILi128EEENS7_ILi64EEENS7_ILi96EEEEEELi96ENS_10bfloat16_tEfNS_4arch4Sm80ELb1ELb0ELb0ELb0ELb0ELb0ELb1ELb0EEENS1_21CollectiveEpilogueFwdINS6_IJS8_SA_S9_EEENS6_IJNS7_ILi1EEESI_SI_EEESC_SE_Li128ELb0ELb1ELb0ELb0EEENS1_30DynamicPersistentTileSchedulerILi128ELi128ELb0ELb1ELb0EEEEEEEEEvNT_6ParamsE:
        .type           _ZN7cutlass13device_kernelIN5flash19enable_sm80_to_sm89INS1_16FlashAttnFwdSm80INS1_25CollectiveMainloopFwdSm80ILi4ELi1ELb0EN4cute5tupleIJNS5_1CILi128EEENS7_ILi64EEENS7_ILi96EEEEEELi96ENS_10bfloat16_tEfNS_4arch4Sm80ELb1ELb0ELb0ELb0ELb0ELb0ELb1ELb0EEENS1_21CollectiveEpilogueFwdINS6_IJS8_SA_S9_EEENS6_IJNS7_ILi1EEESI_SI_EEESC_SE_Li128ELb0ELb1ELb0ELb0EEENS1_30DynamicPersistentTileSchedulerILi128ELi128ELb0ELb1ELb0EEEEEEEEEvNT_6ParamsE,@function
        .size           _ZN7cutlass13device_kernelIN5flash19enable_sm80_to_sm89INS1_16FlashAttnFwdSm80INS1_25CollectiveMainloopFwdSm80ILi4ELi1ELb0EN4cute5tupleIJNS5_1CILi128EEENS7_ILi64EEENS7_ILi96EEEEEELi96ENS_10bfloat16_tEfNS_4arch4Sm80ELb1ELb0ELb0ELb0ELb0ELb0ELb1ELb0EEENS1_21CollectiveEpilogueFwdINS6_IJS8_SA_S9_EEENS6_IJNS7_ILi1EEESI_SI_EEESC_SE_Li128ELb0ELb1ELb0ELb0EEENS1_30DynamicPersistentTileSchedulerILi128ELi128ELb0ELb1ELb0EEEEEEEEEvNT_6ParamsE,(.L_x_15 - _ZN7cutlass13device_kernelIN5flash19enable_sm80_to_sm89INS1_16FlashAttnFwdSm80INS1_25CollectiveMainloopFwdSm80ILi4ELi1ELb0EN4cute5tupleIJNS5_1CILi128EEENS7_ILi64EEENS7_ILi96EEEEEELi96ENS_10bfloat16_tEfNS_4arch4Sm80ELb1ELb0ELb0ELb0ELb0ELb0ELb1ELb0EEENS1_21CollectiveEpilogueFwdINS6_IJS8_SA_S9_EEENS6_IJNS7_ILi1EEESI_SI_EEESC_SE_Li128ELb0ELb1ELb0ELb0EEENS1_30DynamicPersistentTileSchedulerILi128ELi128ELb0ELb1ELb0EEEEEEEEEvNT_6ParamsE)
        .other          _ZN7cutlass13device_kernelIN5flash19enable_sm80_to_sm89INS1_16FlashAttnFwdSm80INS1_25CollectiveMainloopFwdSm80ILi4ELi1ELb0EN4cute5tupleIJNS5_1CILi128EEENS7_ILi64EEENS7_ILi96EEEEEELi96ENS_10bfloat16_tEfNS_4arch4Sm80ELb1ELb0ELb0ELb0ELb0ELb0ELb1ELb0EEENS1_21CollectiveEpilogueFwdINS6_IJS8_SA_S9_EEENS6_IJNS7_ILi1EEESI_SI_EEESC_SE_Li128ELb0ELb1ELb0ELb0EEENS1_30DynamicPersistentTileSchedulerILi128ELi128ELb0ELb1ELb0EEEEEEEEEvNT_6ParamsE,@"STO_CUDA_ENTRY STV_DEFAULT"
_ZN7cutlass13device_kernelIN5flash19enable_sm80_to_sm89INS1_16FlashAttnFwdSm80INS1_25CollectiveMainloopFwdSm80ILi4ELi1ELb0EN4cute5tupleIJNS5_1CILi128EEENS7_ILi64EEENS7_ILi96EEEEEELi96ENS_10bfloat16_tEfNS_4arch4Sm80ELb1ELb0ELb0ELb0ELb0ELb0ELb1ELb0EEENS1_21CollectiveEpilogueFwdINS6_IJS8_SA_S9_EEENS6_IJNS7_ILi1EEESI_SI_EEESC_SE_Li128ELb0ELb1ELb0ELb0EEENS1_30DynamicPersistentTileSchedulerILi128ELi128ELb0ELb1ELb0EEEEEEEEEvNT_6ParamsE:
[----:B------:R-:W-:Y:S01]  /*0000*/  LDC R1, c[0x0][0x28] ;  /* 0x00000a00ff017b82 */ /* 0x000fe20000000800 */
[----:B------:R-:W-:Y:S05]  /*0010*/  EXIT ;  /* 0x000000000000794d */ /* 0x000fea0003800000 */
.L_x_6:
        /* <DEDUP_REMOVED lines=14> */
.L_x_15:


//--------------------- .text._ZN7cutlass13device_kernelIN5flash19enable_sm80_to_sm89INS1_16FlashAttnFwdSm80INS1_25CollectiveMainloopFwdSm80ILi4ELi1ELb0EN4cute5tupleIJNS5_1CILi128EEENS7_ILi64EEENS7_ILi96EEEEEELi96ENS_10bfloat16_tEfNS_4arch4Sm80ELb1ELb0ELb0ELb1ELb0ELb0ELb1ELb0EEENS1_21CollectiveEpilogueFwdINS6_IJS8_SA_S9_EEENS6_IJNS7_ILi1EEESI_SI_EEESC_SE_Li128ELb1ELb1ELb0ELb0EEENS1_19SingleTileSchedulerILb1ELb0ELb1ELi128EEEEEEEEEvNT_6ParamsE --------------------------
	.section	.text._ZN7cutlass13device_kernelIN5flash19enable_sm80_to_sm89INS1_16FlashAttnFwdSm80INS1_25CollectiveMainloopFwdSm80ILi4ELi1ELb0EN4cute5tupleIJNS5_1CILi128EEENS7_ILi64EEENS7_ILi96EEEEEELi96ENS_10bfloat16_tEfNS_4arch4Sm80ELb1ELb0ELb0ELb1ELb0ELb0ELb1ELb0EEENS1_21CollectiveEpilogueFwdINS6_IJS8_SA_S9_EEENS6_IJNS7_ILi1EEESI_SI_EEESC_SE_Li128ELb1ELb1ELb0ELb0EEENS1_19SingleTileSchedulerILb1ELb0ELb1ELi128EEEEEEEEEvNT_6ParamsE,"ax",@progbits
	.align	128
.text._ZN7cutlass13device_kernelIN5flash19enable_sm80_to_sm89INS1_16FlashAttnFwdSm80INS1_25CollectiveMainloopFwdSm80ILi4ELi1ELb0EN4cute5tupleIJNS5_1CILi128EEENS7_ILi64EEENS7_ILi96EEEEEELi96ENS_10bfloat16_tEfNS_4arch4Sm80ELb1ELb0ELb0ELb1ELb0ELb0ELb1ELb0EEENS1_21CollectiveEpilogueFwdINS6_IJS8_SA_S9_EEENS6_IJNS7_ILi1EEESI_SI_EEESC_SE_Li128ELb1ELb1ELb0ELb0EEENS1_19SingleTileSchedulerILb1ELb0ELb1ELi128EEEEEEEEEvNT_6ParamsE:
        .type           _ZN7cutlass13device_kernelIN5flash19enable_sm80_to_sm89INS1_16FlashAttnFwdSm80INS1_25CollectiveMainloopFwdSm80ILi4ELi1ELb0EN4cute5tupleIJNS5_1CILi128EEENS7_ILi64EEENS7_ILi96EEEEEELi96ENS_10bfloat16_tEfNS_4arch4Sm80ELb1ELb0ELb0ELb1ELb0ELb0ELb1ELb0EEENS1_21CollectiveEpilogueFwdINS6_IJS8_SA_S9_EEENS6_IJNS7_ILi1EEESI_SI_EEESC_SE_Li128ELb1ELb1ELb0ELb0EEENS1_19SingleTileSchedulerILb1ELb0ELb1ELi128EEEEEEEEEvNT_6ParamsE,@function
        .size           _ZN7cutlass13device_kernelIN5flash19enable_sm80_to_sm89INS1_16FlashAttnFwdSm80INS1_25CollectiveMainloopFwdSm80ILi4ELi1ELb0EN4cute5tupleIJNS5_1CILi128EEENS7_ILi64EEENS7_ILi96EEEEEELi96ENS_10bfloat16_tEfNS_4arch4Sm80ELb1ELb0ELb0ELb1ELb0ELb0ELb1ELb0EEENS1_21CollectiveEpilogueFwdINS6_IJS8_SA_S9_EEENS6_IJNS7_ILi1EEESI_SI_EEESC_SE_Li128ELb1ELb1ELb0ELb0EEENS1_19SingleTileSchedulerILb1ELb0ELb1ELi128EEEEEEEEEvNT_6ParamsE,(.L_x_16 - _ZN7cutlass13device_kernelIN5flash19enable_sm80_to_sm89INS1_16FlashAttnFwdSm80INS1_25CollectiveMainloopFwdSm80ILi4ELi1ELb0EN4cute5tupleIJNS5_1CILi128EEENS7_ILi64EEENS7_ILi96EEEEEELi96ENS_10bfloat16_tEfNS_4arch4Sm80ELb1ELb0ELb0ELb1ELb0ELb0ELb1ELb0EEENS1_21CollectiveEpilogueFwdINS6_IJS8_SA_S9_EEENS6_IJNS7_ILi1EEESI_SI_EEESC_SE_Li128ELb1ELb1ELb0ELb0EEENS1_19SingleTileSchedulerILb1ELb0ELb1ELi128EEEEEEEEEvNT_6ParamsE)
        .other          _ZN7cutlass13device_kernelIN5flash19enable_sm80_to_sm89INS1_16FlashAttnFwdSm80INS1_25CollectiveMainloopFwdSm80ILi4ELi1ELb0EN4cute5tupleIJNS5_1CILi128EEENS7_ILi64EEENS7_ILi96EEEEEELi96ENS_10bfloat16_tEfNS_4arch4Sm80ELb1ELb0ELb0ELb1ELb0ELb0ELb1ELb0EEENS1_21CollectiveEpilogueFwdINS6_IJS8_SA_S9_EEENS6_IJNS7_ILi1EEESI_SI_EEESC_SE_Li128ELb1ELb1ELb0ELb0EEENS1_19SingleTileSchedulerILb1ELb0ELb1ELi128EEEEEEEEEvNT_6ParamsE,@"STO_CUDA_ENTRY STV_DEFAULT"
_ZN7cutlass13device_kernelIN5flash19enable_sm80_to_sm89INS1_16FlashAttnFwdSm80INS1_25CollectiveMainloopFwdSm80ILi4ELi1ELb0EN4cute5tupleIJNS5_1CILi128EEENS7_ILi64EEENS7_ILi96EEEEEELi96ENS_10bfloat16_tEfNS_4arch4Sm80ELb1ELb0ELb0ELb1ELb0ELb0ELb1ELb0EEENS1_21CollectiveEpilogueFwdINS6_IJS8_SA_S9_EEENS6_IJNS7_ILi1EEESI_SI_EEESC_SE_Li128ELb1ELb1ELb0ELb0EEENS1_19SingleTileSchedulerILb1ELb0ELb1ELi128EEEEEEEEEvNT_6ParamsE:
[----:B------:R-:W-:Y:S01]  /*0000*/  LDC R1, c[0x0][0x28] ;  /* 0x00000a00ff017b82 */ /* 0x000fe20000000800 */
[----:B------:R-:W-:Y:S05]  /*0010*/  EXIT ;  /* 0x000000000000794d */ /* 0x000fea0003800000 */
.L_x_7:
        /* <DEDUP_REMOVED lines=14> */
.L_x_16:


//--------------------- .text._ZN7cutlass13device_kernelIN5flash19enable_sm80_to_sm89INS1_16FlashAttnFwdSm80INS1_25CollectiveMainloopFwdSm80ILi4ELi1ELb0EN4cute5tupleIJNS5_1CILi128EEENS7_ILi64EEENS7_ILi96EEEEEELi96ENS_10bfloat16_tEfNS_4arch4Sm80ELb1ELb0ELb0ELb1ELb0ELb1ELb1ELb0EEENS1_21CollectiveEpilogueFwdINS6_IJS8_SA_S9_EEENS6_IJNS7_ILi1EEESI_SI_EEESC_SE_Li128ELb1ELb1ELb0ELb0EEENS1_19SingleTileSchedulerILb1ELb0ELb1ELi128EEEEEEEEEvNT_6ParamsE --------------------------
	.section	.text._ZN7cutlass13device_kernelIN5flash19enable_sm80_to_sm89INS1_16FlashAttnFwdSm80INS1_25CollectiveMainloopFwdSm80ILi4ELi1ELb0EN4cute5tupleIJNS5_1CILi128EEENS7_ILi64EEENS7_ILi96EEEEEELi96ENS_10bfloat16_tEfNS_4arch4Sm80ELb1ELb0ELb0ELb1ELb0ELb1ELb1ELb0EEENS1_21CollectiveEpilogueFwdINS6_IJS8_SA_S9_EEENS6_IJNS7_ILi1EEESI_SI_EEESC_SE_Li128ELb1ELb1ELb0ELb0EEENS1_19SingleTileSchedulerILb1ELb0ELb1ELi128EEEEEEEEEvNT_6ParamsE,"ax",@progbits
	.align	128
.text._ZN7cutlass13device_kernelIN5flash19enable_sm80_to_sm89INS1_16FlashAttnFwdSm80INS1_25CollectiveMainloopFwdSm80ILi4ELi1ELb0EN4cute5tupleIJNS5_1CILi128EEENS7_ILi64EEENS7_ILi96EEEEEELi96ENS_10bfloat16_tEfNS_4arch4Sm80ELb1ELb0ELb0ELb1ELb0ELb1ELb1ELb0EEENS1_21CollectiveEpilogueFwdINS6_IJS8_SA_S9_EEENS6_IJNS7_ILi1EEESI_SI_EEESC_SE_Li128ELb1ELb1ELb0ELb0EEENS1_19SingleTileSchedulerILb1ELb0ELb1ELi128EEEEEEEEEvNT_6ParamsE:
        .type           _ZN7cutlass13device_kernelIN5flash19enable_sm80_to_sm89INS1_16FlashAttnFwdSm80INS1_25CollectiveMainloopFwdSm80ILi4ELi1ELb0EN4cute5tupleIJNS5_1CILi128EEENS7_ILi64EEENS7_ILi96EEEEEELi96ENS_10bfloat16_tEfNS_4arch4Sm80ELb1ELb0ELb0ELb1ELb0ELb1ELb1ELb0EEENS1_21CollectiveEpilogueFwdINS6_IJS8_SA_S9_EEENS6_IJNS7_ILi1EEESI_SI_EEESC_SE_Li128ELb1ELb1ELb0ELb0EEENS1_19SingleTileSchedulerILb1ELb0ELb1ELi128EEEEEEEEEvNT_6ParamsE,@function
        .size           _ZN7cutlass13device_kernelIN5flash19enable_sm80_to_sm89INS1_16FlashAttnFwdSm80INS1_25CollectiveMainloopFwdSm80ILi4ELi1ELb0EN4cute5tupleIJNS5_1CILi128EEENS7_ILi64EEENS7_ILi96EEEEEELi96ENS_10bfloat16_tEfNS_4arch4Sm80ELb1ELb0ELb0ELb1ELb0ELb1ELb1ELb0EEENS1_21CollectiveEpilogueFwdINS6_IJS8_SA_S9_EEENS6_IJNS7_ILi1EEESI_SI_EEESC_SE_Li128ELb1ELb1ELb0ELb0EEENS1_19SingleTileSchedulerILb1ELb0ELb1ELi128EEEEEEEEEvNT_6ParamsE,(.L_x_17 - _ZN7cutlass13device_kernelIN5flash19enable_sm80_to_sm89INS1_16FlashAttnFwdSm80INS1_25CollectiveMainloopFwdSm80ILi4ELi1ELb0EN4cute5tupleIJNS5_1CILi128EEENS7_ILi64EEENS7_ILi96EEEEEELi96ENS_10bfloat16_tEfNS_4arch4Sm80ELb1ELb0ELb0ELb1ELb0ELb1ELb1ELb0EEENS1_21CollectiveEpilogueFwdINS6_IJS8_SA_S9_EEENS6_IJNS7_ILi1EEESI_SI_EEESC_SE_Li128ELb1ELb1ELb0ELb0EEENS1_19SingleTileSchedulerILb1ELb0ELb1ELi128EEEEEEEEEvNT_6ParamsE)
        .other          _ZN7cutlass13device_kernelIN5flash19enable_sm80_to_sm89INS1_16FlashAttnFwdSm80INS1_25CollectiveMainloopFwdSm80ILi4ELi1ELb0EN4cute5tupleIJNS5_1CILi128EEENS7_ILi64EEENS7_ILi96EEEEEELi96ENS_10bfloat16_tEfNS_4arch4Sm80ELb1ELb0ELb0ELb1ELb0ELb1ELb1ELb0EEENS1_21CollectiveEpilogueFwdINS6_IJS8_SA_S9_EEENS6_IJNS7_ILi1EEESI_SI_EEESC_SE_Li128ELb1ELb1ELb0ELb0EEENS1_19SingleTileSchedulerILb1ELb0ELb1ELi128EEEEEEEEEvNT_6ParamsE,@"STO_CUDA_ENTRY STV_DEFAULT"
_ZN7cutlass13device_kernelIN5flash19enable_sm80_to_sm89INS1_16FlashAttnFwdSm80INS1_25CollectiveMainloopFwdSm80ILi4ELi1ELb0EN4cute5tupleIJNS5_1CILi128EEENS7_ILi64EEENS7_ILi96EEEEEELi96ENS_10bfloat16_tEfNS_4arch4Sm80ELb1ELb0ELb0ELb1ELb0ELb1ELb1ELb0EEENS1_21CollectiveEpilogueFwdINS6_IJS8_SA_S9_EEENS6_IJNS7_ILi1EEESI_SI_EEESC_SE_Li128ELb1ELb1ELb0ELb0EEENS1_19SingleTileSchedulerILb1ELb0ELb1ELi128EEEEEEEEEvNT_6ParamsE:
[----:B------:R-:W-:Y:S01]  /*0000*/  LDC R1, c[0x0][0x28] ;  /* 0x00000a00ff017b82 */ /* 0x000fe20000000800 */
[----:B------:R-:W-:Y:S05]  /*0010*/  EXIT ;  /* 0x000000000000794d */ /* 0x000fea0003800000 */
.L_x_8:
        /* <DEDUP_REMOVED lines=14> */
.L_x_17:


//--------------------- .nv.shared.reserved.0     --------------------------
	.section	.nv.shared.reserved.0,"aw",@nobits
	.weak		__nv_reservedSMEM_offset_0_alias
	.size		__nv_reservedSMEM_offset_0_alias, 0, 0
	.other		__nv_reservedSMEM_offset_0_alias,@"STO_CUDA_RESERVED_SHARED STV_DEFAULT"
__nv_reservedSMEM_offset_0_alias:
	.zero		0


//--------------------- .nv.global                --------------------------
	.section	.nv.global,"aw",@nobits
.nv.global:
	.type		_ZN65_INTERNAL_5e04f295_29_flash_fwd_hdim96_bf16_sm80_cu_9d2915ae_35354cute1_E,@object
	.size		_ZN65_INTERNAL_5e04f295_29_flash_fwd_hdim96_bf16_sm80_cu_9d2915ae_35354cute1_E,(_ZN65_INTERNAL_5e04f295_29_flash_fwd_hdim96_bf16_sm80_cu_9d2915ae_35354cuda3std3__45__cpo6cbeginE - _ZN65_INTERNAL_5e04f295_29_flash_fwd_hdim96_bf16_sm80_cu_9d2915ae_35354cute1_E)
_ZN65_INTERNAL_5e04f295_29_flash_fwd_hdim96_bf16_sm80_cu_9d2915ae_35354cute1_E:
	.zero		1
	.type		_ZN65_INTERNAL_5e04f295_29_flash_fwd_hdim96_bf16_sm80_cu_9d2915ae_35354cuda3std3__45__cpo6cbeginE,@object
	.size		_ZN65_INTERNAL_5e04f295_29_flash_fwd_hdim96_bf16_sm80_cu_9d2915ae_35354cuda3std3__45__cpo6cbeginE,(_ZN65_INTERNAL_5e04f295_29_flash_fwd_hdim96_bf16_sm80_cu_9d2915ae_35354cuda3std3__48in_placeE - _ZN65_INTERNAL_5e04f295_29_flash_fwd_hdim96_bf16_sm80_cu_9d2915ae_35354cuda3std3__45__cpo6cbeginE)
_ZN65_INTERNAL_5e04f295_29_flash_fwd_hdim96_bf16_sm80_cu_9d2915ae_35354cuda3std3__45__cpo6cbeginE:
	.zero		1
	.type		_ZN65_INTERNAL_5e04f295_29_flash_fwd_hdim96_bf16_sm80_cu_9d2915ae_35354cuda3std3__48in_placeE,@object
	.size		_ZN65_INTERNAL_5e04f295_29_flash_fwd_hdim96_bf16_sm80_cu_9d2915ae_35354cuda3std3__48in_placeE,(_ZN65_INTERNAL_5e04f295_29_flash_fwd_hdim96_bf16_sm80_cu_9d2915ae_35354cuda3std6ranges3__45__cpo9iter_moveE - _ZN65_INTERNAL_5e04f295_29_flash_fwd_hdim96_bf16_sm80_cu_9d2915ae_35354cuda3std3__48in_placeE)
_ZN65_INTERNAL_5e04f295_29_flash_fwd_hdim96_bf16_sm80_cu_9d2915ae_35354cuda3std3__48in_placeE:
	.zero		1
	.type		_ZN65_INTERNAL_5e04f295_29_flash_fwd_hdim96_bf16_sm80_cu_9d2915ae_35354cuda3std6ranges3__45__cpo9iter_moveE,@object
	.size		_ZN65_INTERNAL_5e04f295_29_flash_fwd_hdim96_bf16_sm80_cu_9d2915ae_35354cuda3std6ranges3__45__cpo9iter_moveE,(_ZN65_INTERNAL_5e04f295_29_flash_fwd_hdim96_bf16_sm80_cu_9d2915ae_35354cuda3std3__45__cpo5beginE - _ZN65_INTERNAL_5e04f295_29_flash_fwd_hdim96_bf16_sm80_cu_9d2915ae_35354cuda3std6ranges3__45__cpo9iter_moveE)
_ZN65_INTERNAL_5e04f295_29_flash_fwd_hdim96_bf16_sm80_cu_9d2915ae_35354cuda3std6ranges3__45__cpo9iter_moveE:
	.zero		1
	.type		_ZN65_INTERNAL_5e04f295_29_flash_fwd_hdim96_bf16_sm80_cu_9d2915ae_35354cuda3std3__45__cpo5beginE,@object
	.size		_ZN65_INTERNAL_5e04f295_29_flash_fwd_hdim96_bf16_sm80_cu_9d2915ae_35354cuda3std3__45__cpo5beginE,(_ZN65_INTERNAL_5e04f295_29_flash_fwd_hdim96_bf16_sm80_cu_9d2915ae_35354cuda3std3__467_GLOBAL__N__5e04f295_29_flash_fwd_hdim96_bf16_sm80_cu_9d2915ae_35356ignoreE - _ZN65_INTERNAL_5e04f295_29_flash_fwd_hdim96_bf16_sm80_cu_9d2915ae_35354cuda3std3__45__cpo5beginE)
_ZN65_INTERNAL_5e04f295_29_flash_fwd_hdim96_bf16_sm80_cu_9d2915ae_35354cuda3std3__45__cpo5beginE:
	.zero		1
	.type		_ZN65_INTERNAL_5e04f295_29_flash_fwd_hdim96_bf16_sm80_cu_9d2915ae_35354cuda3std3__467_GLOBAL__N__5e04f295_29_flash_fwd_hdim96_bf16_sm80_cu_9d2915ae_35356ignoreE,@object
	.size		_ZN65_INTERNAL_5e04f295_29_flash_fwd_hdim96_bf16_sm80_cu_9d2915ae_35354cuda3std3__467_GLOBAL__N__5e04f295_29_flash_fwd_hdim96_bf16_sm80_cu_9d2915ae_35356ignoreE,(_ZN65_INTERNAL_5e04f295_29_flash_fwd_hdim96_bf16_sm80_cu_9d2915ae_35354cute7productE - _ZN65_INTERNAL_5e04f295_29_flash_fwd_hdim96_bf16_sm80_cu_9d2915ae_35354cuda3std3__467_GLOBAL__N__5e04f295_29_flash_fwd_hdim96_bf16_sm80_cu_9d2915ae_35356ignoreE)
_ZN65_INTERNAL_5e04f295_29_flash_fwd_hdim96_bf16_sm80_cu_9d2915ae_35354cuda3std3__467_GLOBAL__N__5e04f295_29_flash_fwd_hdim96_bf16_sm80_cu_9d2915ae_35356ignoreE:
	.zero		1
	.type		_ZN65_INTERNAL_5e04f295_29_flash_fwd_hdim96_bf16_sm80_cu_9d2915ae_35354cute7productE,@object
	.size		_ZN65_INTERNAL_5e04f295_29_flash_fwd_hdim96_bf16_sm80_cu_9d2915ae_35354cute7productE,(_ZN65_INTERNAL_5e04f295_29_flash_fwd_hdim96_bf16_sm80_cu_9d2915ae_35354cuda3std3__45__cpo3endE - _ZN65_INTERNAL_5e04f295_29_flash_fwd_hdim96_bf16_sm80_cu_9d2915ae_35354cute7productE)
_ZN65_INTERNAL_5e04f295_29_flash_fwd_hdim96_bf16_sm80_cu_9d2915ae_35354cute7productE:
	.zero		1
	.type		_ZN65_INTERNAL_5e04f295_29_flash_fwd_hdim96_bf16_sm80_cu_9d2915ae_35354cuda3std3__45__cpo3endE,@object
	.size		_ZN65_INTERNAL_5e04f295_29_flash_fwd_hdim96_bf16_sm80_cu_9d2915ae_35354cuda3std3__45__cpo3endE,(_ZN65_INTERNAL_5e04f295_29_flash_fwd_hdim96_bf16_sm80_cu_9d2915ae_35354cuda3std3__419piecewise_constructE - _ZN65_INTERNAL_5e04f295_29_flash_fwd_hdim96_bf16_sm80_cu_9d2915ae_35354cuda3std3__45__cpo3endE)
_ZN65_INTERNAL_5e04f295_29_flash_fwd_hdim96_bf16_sm80_cu_9d2915ae_35354cuda3std3__45__cpo3endE:
	.zero		1
	.type		_ZN65_INTERNAL_5e04f295_29_flash_fwd_hdim96_bf16_sm80_cu_9d2915ae_35354cuda3std3__419piecewise_constructE,@object
	.size		_ZN65_INTERNAL_5e04f295_29_flash_fwd_hdim96_bf16_sm80_cu_9d2915ae_35354cuda3std3__419piecewise_constructE,(_ZN65_INTERNAL_5e04f295_29_flash_fwd_hdim96_bf16_sm80_cu_9d2915ae_35354cuda3std3__45__cpo4cendE - _ZN65_INTERNAL_5e04f295_29_flash_fwd_hdim96_bf16_sm80_cu_9d2915ae_35354cuda3std3__419piecewise_constructE)
_ZN65_INTERNAL_5e04f295_29_flash_fwd_hdim96_bf16_sm80_cu_9d2915ae_35354cuda3std3__419piecewise_constructE:
	.zero		1
	.type		_ZN65_INTERNAL_5e04f295_29_flash_fwd_hdim96_bf16_sm80_cu_9d2915ae_35354cuda3std3__45__cpo4cendE,@object
	.size		_ZN65_INTERNAL_5e04f295_29_flash_fwd_hdim96_bf16_sm80_cu_9d2915ae_35354cuda3std3__45__cpo4cendE,(_ZN65_INTERNAL_5e04f295_29_flash_fwd_hdim96_bf16_sm80_cu_9d2915ae_35354cuda3std6ranges3__45__cpo4swapE - _ZN65_INTERNAL_5e04f295_29_flash_fwd_hdim96_bf16_sm80_cu_9d2915ae_35354cuda3std3__45__cpo4cendE)
_ZN65_INTERNAL_5e04f295_29_flash_fwd_hdim96_bf16_sm80_cu_9d2915ae_35354cuda3std3__45__cpo4cendE:
	.zero		1
	.type		_ZN65_INTERNAL_5e04f295_29_flash_fwd_hdim96_bf16_sm80_cu_9d2915ae_35354cuda3std6ranges3__45__cpo4swapE,@object
	.size		_ZN65_INTERNAL_5e04f295_29_flash_fwd_hdim96_bf16_sm80_cu_9d2915ae_35354cuda3std6ranges3__45__cpo4swapE,(.L_7 - _ZN65_INTERNAL_5e04f295_29_flash_fwd_hdim96_bf16_sm80_cu_9d2915ae_35354cuda3std6ranges3__45__cpo4swapE)
_ZN65_INTERNAL_5e04f295_29_flash_fwd_hdim96_bf16_sm80_cu_9d2915ae_35354cuda3std6ranges3__45__cpo4swapE:
	.zero		1
.L_7:


//--------------------- .nv.constant0._ZN7cutlass13device_kernelIN5flash19enable_sm80_to_sm89INS1_16FlashAttnFwdSm80INS1_25CollectiveMainloopFwdSm80ILi4ELi1ELb0EN4cute5tupleIJNS5_1CILi128EEENS7_ILi64EEENS7_ILi96EEEEEELi96ENS_10bfloat16_tEfNS_4arch4Sm80ELb0ELb0ELb0ELb0ELb0ELb0ELb1ELb0EEENS1_21CollectiveEpilogueFwdINS6_IJS8_SA_S9_EEENS6_IJNS7_ILi1EEESI_SI_EEESC_SE_Li128ELb0ELb1ELb0ELb0EEENS1_19SingleTileSchedulerILb0ELb0ELb1ELi128EEEEEEEEEvNT_6ParamsE --------------------------
	.section	.nv.constant0._ZN7cutlass13device_kernelIN5flash19enable_sm80_to_sm89INS1_16FlashAttnFwdSm80INS1_25CollectiveMainloopFwdSm80ILi4ELi1ELb0EN4cute5tupleIJNS5_1CILi128EEENS7_ILi64EEENS7_ILi96EEEEEELi96ENS_10bfloat16_tEfNS_4arch4Sm80ELb0ELb0ELb0ELb0ELb0ELb0ELb1ELb0EEENS1_21CollectiveEpilogueFwdINS6_IJS8_SA_S9_EEENS6_IJNS7_ILi1EEESI_SI_EEESC_SE_Li128ELb0ELb1ELb0ELb0EEENS1_19SingleTileSchedulerILb0ELb0ELb1ELi128EEEEEEEEEvNT_6ParamsE,"a",@progbits
	.sectionflags	@""
	.align	4
.nv.constant0._ZN7cutlass13device_kernelIN5flash19enable_sm80_to_sm89INS1_16FlashAttnFwdSm80INS1_25CollectiveMainloopFwdSm80ILi4ELi1ELb0EN4cute5tupleIJNS5_1CILi128EEENS7_ILi64EEENS7_ILi96EEEEEELi96ENS_10bfloat16_tEfNS_4arch4Sm80ELb0ELb0ELb0ELb0ELb0ELb0ELb1ELb0EEENS1_21CollectiveEpilogueFwdINS6_IJS8_SA_S9_EEENS6_IJNS7_ILi1EEESI_SI_EEESC_SE_Li128ELb0ELb1ELb0ELb0EEENS1_19SingleTileSchedulerILb0ELb0ELb1ELi128EEEEEEEEEvNT_6ParamsE:
	.zero		1576


//--------------------- .nv.constant0._ZN7cutlass13device_kernelIN5flash19enable_sm80_to_sm89INS1_16FlashAttnFwdSm80INS1_25CollectiveMainloopFwdSm80ILi4ELi1ELb0EN4cute5tupleIJNS5_1CILi128EEENS7_ILi64EEENS7_ILi96EEEEEELi96ENS_10bfloat16_tEfNS_4arch4Sm80ELb0ELb0ELb0ELb1ELb0ELb0ELb1ELb0EEENS1_21CollectiveEpilogueFwdINS6_IJS8_SA_S9_EEENS6_IJNS7_ILi1EEESI_SI_EEESC_SE_Li128ELb1ELb1ELb0ELb0EEENS1_19SingleTileSchedulerILb1ELb0ELb1ELi128EEEEEEEEEvNT_6ParamsE --------------------------
	.section	.nv.constant0._ZN7cutlass13device_kernelIN5flash19enable_sm80_to_sm89INS1_16FlashAttnFwdSm80INS1_25CollectiveMainloopFwdSm80ILi4ELi1ELb0EN4cute5tupleIJNS5_1CILi128EEENS7_ILi64EEENS7_ILi96EEEEEELi96ENS_10bfloat16_tEfNS_4arch4Sm80ELb0ELb0ELb0ELb1ELb0ELb0ELb1ELb0EEENS1_21CollectiveEpilogueFwdINS6_IJS8_SA_S9_EEENS6_IJNS7_ILi1EEESI_SI_EEESC_SE_Li128ELb1ELb1ELb0ELb0EEENS1_19SingleTileSchedulerILb1ELb0ELb1ELi128EEEEEEEEEvNT_6ParamsE,"a",@progbits
	.sectionflags	@""
	.align	4
.nv.constant0._ZN7cutlass13device_kernelIN5flash19enable_sm80_to_sm89INS1_16FlashAttnFwdSm80INS1_25CollectiveMainloopFwdSm80ILi4ELi1ELb0EN4cute5tupleIJNS5_1CILi128EEENS7_ILi64EEENS7_ILi96EEEEEELi96ENS_10bfloat16_tEfNS_4arch4Sm80ELb0ELb0ELb0ELb1ELb0ELb0ELb1ELb0EEENS1_21CollectiveEpilogueFwdINS6_IJS8_SA_S9_EEENS6_IJNS7_ILi1EEESI_SI_EEESC_SE_Li128ELb1ELb1ELb0ELb0EEENS1_19SingleTileSchedulerILb1ELb0ELb1ELi128EEEEEEEEEvNT_6ParamsE:
	.zero		1576


//--------------------- .nv.constant0._ZN7cutlass13device_kernelIN5flash19enable_sm80_to_sm89INS1_16FlashAttnFwdSm80INS1_25CollectiveMainloopFwdSm80ILi4ELi1ELb0EN4cute5tupleIJNS5_1CILi128EEENS7_ILi64EEENS7_ILi96EEEEEELi96ENS_10bfloat16_tEfNS_4arch4Sm80ELb0ELb0ELb0ELb1ELb0ELb1ELb1ELb0EEENS1_21CollectiveEpilogueFwdINS6_IJS8_SA_S9_EEENS6_IJNS7_ILi1EEESI_SI_EEESC_SE_Li128ELb1ELb1ELb0ELb0EEENS1_19SingleTileSchedulerILb1ELb0ELb1ELi128EEEEEEEEEvNT_6ParamsE --------------------------
	.section	.nv.constant0._ZN7cutlass13device_kernelIN5flash19enable_sm80_to_sm89INS1_16FlashAttnFwdSm80INS1_25CollectiveMainloopFwdSm80ILi4ELi1ELb0EN4cute5tupleIJNS5_1CILi128EEENS7_ILi64EEENS7_ILi96EEEEEELi96ENS_10bfloat16_tEfNS_4arch4Sm80ELb0ELb0ELb0ELb1ELb0ELb1ELb1ELb0EEENS1_21CollectiveEpilogueFwdINS6_IJS8_SA_S9_EEENS6_IJNS7_ILi1EEESI_SI_EEESC_SE_Li128ELb1ELb1ELb0ELb0EEENS1_19SingleTileSchedulerILb1ELb0ELb1ELi128EEEEEEEEEvNT_6ParamsE,"a",@progbits
	.sectionflags	@""
	.align	4
.nv.constant0._ZN7cutlass13device_kernelIN5flash19enable_sm80_to_sm89INS1_16FlashAttnFwdSm80INS1_25CollectiveMainloopFwdSm80ILi4ELi1ELb0EN4cute5tupleIJNS5_1CILi128EEENS7_ILi64EEENS7_ILi96EEEEEELi96ENS_10bfloat16_tEfNS_4arch4Sm80ELb0ELb0ELb0ELb1ELb0ELb1ELb1ELb0EEENS1_21CollectiveEpilogueFwdINS6_IJS8_SA_S9_EEENS6_IJNS7_ILi1EEESI_SI_EEESC_SE_Li128ELb1ELb1ELb0ELb0EEENS1_19SingleTileSchedulerILb1ELb0ELb1ELi128EEEEEEEEEvNT_6ParamsE:
	.zero		1576


//--------------------- .nv.constant0._ZN7cutlass13device_kernelIN5flash19enable_sm80_to_sm89INS1_16FlashAttnFwdSm80INS1_25CollectiveMainloopFwdSm80ILi4ELi1ELb0EN4cute5tupleIJNS5_1CILi128EEENS7_ILi48EEENS7_ILi96EEEEEELi96ENS_10bfloat16_tEfNS_4arch4Sm80ELb0ELb1ELb0ELb0ELb0ELb0ELb1ELb0EEENS1_21CollectiveEpilogueFwdINS6_IJS8_SA_S9_EEENS6_IJNS7_ILi1EEESI_SI_EEESC_SE_Li128ELb0ELb1ELb0ELb0EEENS1_19SingleTileSchedulerILb0ELb0ELb1ELi128EEEEEEEEEvNT_6ParamsE --------------------------
	.section	.nv.constant0._ZN7cutlass13device_kernelIN5flash19enable_sm80_to_sm89INS1_16FlashAttnFwdSm80INS1_25CollectiveMainloopFwdSm80ILi4ELi1ELb0EN4cute5tupleIJNS5_1CILi128EEENS7_ILi48EEENS7_ILi96EEEEEELi96ENS_10bfloat16_tEfNS_4arch4Sm80ELb0ELb1ELb0ELb0ELb0ELb0ELb1ELb0EEENS1_21CollectiveEpilogueFwdINS6_IJS8_SA_S9_EEENS6_IJNS7_ILi1EEESI_SI_EEESC_SE_Li128ELb0ELb1ELb0ELb0EEENS1_19SingleTileSchedulerILb0ELb0ELb1ELi128EEEEEEEEEvNT_6ParamsE,"a",@progbits
	.sectionflags	@""
	.align	4
.nv.constant0._ZN7cutlass13device_kernelIN5flash19enable_sm80_to_sm89INS1_16FlashAttnFwdSm80INS1_25CollectiveMainloopFwdSm80ILi4ELi1ELb0EN4cute5tupleIJNS5_1CILi128EEENS7_ILi48EEENS7_ILi96EEEEEELi96ENS_10bfloat16_tEfNS_4arch4Sm80ELb0ELb1ELb0ELb0ELb0ELb0ELb1ELb0EEENS1_21CollectiveEpilogueFwdINS6_IJS8_SA_S9_EEENS6_IJNS7_ILi1EEESI_SI_EEESC_SE_Li128ELb0ELb1ELb0ELb0EEENS1_19SingleTileSchedulerILb0ELb0ELb1ELi128EEEEEEEEEvNT_6ParamsE:
	.zero		1576


//--------------------- .nv.constant0._ZN7cutlass13device_kernelIN5flash19enable_sm80_to_sm89INS1_16FlashAttnFwdSm80INS1_25CollectiveMainloopFwdSm80ILi4ELi1ELb0EN4cute5tupleIJNS5_1CILi128EEENS7_ILi48EEENS7_ILi96EEEEEELi96ENS_10bfloat16_tEfNS_4arch4Sm80ELb0ELb1ELb0ELb1ELb0ELb0ELb1ELb0EEENS1_21CollectiveEpilogueFwdINS6_IJS8_SA_S9_EEENS6_IJNS7_ILi1EEESI_SI_EEESC_SE_Li128ELb1ELb1ELb0ELb0EEENS1_19SingleTileSchedulerILb1ELb0ELb1ELi128EEEEEEEEEvNT_6ParamsE --------------------------
	.section	.nv.constant0._ZN7cutlass13device_kernelIN5flash19enable_sm80_to_sm89INS1_16FlashAttnFwdSm80INS1_25CollectiveMainloopFwdSm80ILi4ELi1ELb0EN4cute5tupleIJNS5_1CILi128EEENS7_ILi48EEENS7_ILi96EEEEEELi96ENS_10bfloat16_tEfNS_4arch4Sm80ELb0ELb1ELb0ELb1ELb0ELb0ELb1ELb0EEENS1_21CollectiveEpilogueFwdINS6_IJS8_SA_S9_EEENS6_IJNS7_ILi1EEESI_SI_EEESC_SE_Li128ELb1ELb1ELb0ELb0EEENS1_19SingleTileSchedulerILb1ELb0ELb1ELi128EEEEEEEEEvNT_6ParamsE,"a",@progbits
	.sectionflags	@""
	.align	4
.nv.constant0._ZN7cutlass13device_kernelIN5flash19enable_sm80_to_sm89INS1_16FlashAttnFwdSm80INS1_25CollectiveMainloopFwdSm80ILi4ELi1ELb0EN4cute5tupleIJNS5_1CILi128EEENS7_ILi48EEENS7_ILi96EEEEEELi96ENS_10bfloat16_tEfNS_4arch4Sm80ELb0ELb1ELb0ELb1ELb0ELb0ELb1ELb0EEENS1_21CollectiveEpilogueFwdINS6_IJS8_SA_S9_EEENS6_IJNS7_ILi1EEESI_SI_EEESC_SE_Li128ELb1ELb1ELb0ELb0EEENS1_19SingleTileSchedulerILb1ELb0ELb1ELi128EEEEEEEEEvNT_6ParamsE:
	.zero		1576


//--------------------- .nv.constant0._ZN7cutlass13device_kernelIN5flash19enable_sm80_to_sm89INS1_16FlashAttnFwdSm80INS1_25CollectiveMainloopFwdSm80ILi4ELi1ELb0EN4cute5tupleIJNS5_1CILi128EEENS7_ILi48EEENS7_ILi96EEEEEELi96ENS_10bfloat16_tEfNS_4arch4Sm80ELb0ELb1ELb0ELb1ELb0ELb1ELb1ELb0EEENS1_21CollectiveEpilogueFwdINS6_IJS8_SA_S9_EEENS6_IJNS7_ILi1EEESI_SI_EEESC_SE_Li128ELb1ELb1ELb0ELb0EEENS1_19SingleTileSchedulerILb1ELb0ELb1ELi128EEEEEEEEEvNT_6ParamsE --------------------------
	.section	.nv.constant0._ZN7cutlass13device_kernelIN5flash19enable_sm80_to_sm89INS1_16FlashAttnFwdSm80INS1_25CollectiveMainloopFwdSm80ILi4ELi1ELb0EN4cute5tupleIJNS5_1CILi128EEENS7_ILi48EEENS7_ILi96EEEEEELi96ENS_10bfloat16_tEfNS_4arch4Sm80ELb0ELb1ELb0ELb1ELb0ELb1ELb1ELb0EEENS1_21CollectiveEpilogueFwdINS6_IJS8_SA_S9_EEENS6_IJNS7_ILi1EEESI_SI_EEESC_SE_Li128ELb1ELb1ELb0ELb0EEENS1_19SingleTileSchedulerILb1ELb0ELb1ELi128EEEEEEEEEvNT_6ParamsE,"a",@progbits
	.sectionflags	@""
	.align	4
.nv.constant0._ZN7cutlass13device_kernelIN5flash19enable_sm80_to_sm89INS1_16FlashAttnFwdSm80INS1_25CollectiveMainloopFwdSm80ILi4ELi1ELb0EN4cute5tupleIJNS5_1CILi128EEENS7_ILi48EEENS7_ILi96EEEEEELi96ENS_10bfloat16_tEfNS_4arch4Sm80ELb0ELb1ELb0ELb1ELb0ELb1ELb1ELb0EEENS1_21CollectiveEpilogueFwdINS6_IJS8_SA_S9_EEENS6_IJNS7_ILi1EEESI_SI_EEESC_SE_Li128ELb1ELb1ELb0ELb0EEENS1_19SingleTileSchedulerILb1ELb0ELb1ELi128EEEEEEEEEvNT_6ParamsE:
	.zero		1576


//--------------------- .nv.constant0._ZN7cutlass13device_kernelIN5flash19enable_sm80_to_sm89INS1_16FlashAttnFwdSm80INS1_25CollectiveMainloopFwdSm80ILi4ELi1ELb0EN4cute5tupleIJNS5_1CILi128EEENS7_ILi64EEENS7_ILi96EEEEEELi96ENS_10bfloat16_tEfNS_4arch4Sm80ELb1ELb0ELb0ELb0ELb0ELb0ELb1ELb0EEENS1_21CollectiveEpilogueFwdINS6_IJS8_SA_S9_EEENS6_IJNS7_ILi1EEESI_SI_EEESC_SE_Li128ELb0ELb1ELb0ELb0EEENS1_30DynamicPersistentTileSchedulerILi128ELi128ELb0ELb1ELb0EEEEEEEEEvNT_6ParamsE --------------------------
	.section	.nv.constant0._ZN7cutlass13device_kernelIN5flash19enable_sm80_to_sm89INS1_16FlashAttnFwdSm80INS1_25CollectiveMainloopFwdSm80ILi4ELi1ELb0EN4cute5tupleIJNS5_1CILi128EEENS7_ILi64EEENS7_ILi96EEEEEELi96ENS_10bfloat16_tEfNS_4arch4Sm80ELb1ELb0ELb0ELb0ELb0ELb0ELb1ELb0EEENS1_21CollectiveEpilogueFwdINS6_IJS8_SA_S9_EEENS6_IJNS7_ILi1EEESI_SI_EEESC_SE_Li128ELb0ELb1ELb0ELb0EEENS1_30DynamicPersistentTileSchedulerILi128ELi128ELb0ELb1ELb0EEEEEEEEEvNT_6ParamsE,"a",@progbits
	.sectionflags	@""
	.align	4
.nv.constant0._ZN7cutlass13device_kernelIN5flash19enable_sm80_to_sm89INS1_16FlashAttnFwdSm80INS1_25CollectiveMainloopFwdSm80ILi4ELi1ELb0EN4cute5tupleIJNS5_1CILi128EEENS7_ILi64EEENS7_ILi96EEEEEELi96ENS_10bfloat16_tEfNS_4arch4Sm80ELb1ELb0ELb0ELb0ELb0ELb0ELb1ELb0EEENS1_21CollectiveEpilogueFwdINS6_IJS8_SA_S9_EEENS6_IJNS7_ILi1EEESI_SI_EEESC_SE_Li128ELb0ELb1ELb0ELb0EEENS1_30DynamicPersistentTileSchedulerILi128ELi128ELb0ELb1ELb0EEEEEEEEEvNT_6ParamsE:
	.zero		1592


//--------------------- .nv.constant0._ZN7cutlass13device_kernelIN5flash19enable_sm80_to_sm89INS1_16FlashAttnFwdSm80INS1_25CollectiveMainloopFwdSm80ILi4ELi1ELb0EN4cute5tupleIJNS5_1CILi128EEENS7_ILi64EEENS7_ILi96EEEEEELi96ENS_10bfloat16_tEfNS_4arch4Sm80ELb1ELb0ELb0ELb1ELb0ELb0ELb1ELb0EEENS1_21CollectiveEpilogueFwdINS6_IJS8_SA_S9_EEENS6_IJNS7_ILi1EEESI_SI_EEESC_SE_Li128ELb1ELb1ELb0ELb0EEENS1_19SingleTileSchedulerILb1ELb0ELb1ELi128EEEEEEEEEvNT_6ParamsE --------------------------
	.section	.nv.constant0._ZN7cutlass13device_kernelIN5flash19enable_sm80_to_sm89INS1_16FlashAttnFwdSm80INS1_25CollectiveMainloopFwdSm80ILi4ELi1ELb0EN4cute5tupleIJNS5_1CILi128EEENS7_ILi64EEENS7_ILi96EEEEEELi96ENS_10bfloat16_tEfNS_4arch4Sm80ELb1ELb0ELb0ELb1ELb0ELb0ELb1ELb0EEENS1_21CollectiveEpilogueFwdINS6_IJS8_SA_S9_EEENS6_IJNS7_ILi1EEESI_SI_EEESC_SE_Li128ELb1ELb1ELb0ELb0EEENS1_19SingleTileSchedulerILb1ELb0ELb1ELi128EEEEEEEEEvNT_6ParamsE,"a",@progbits
	.sectionflags	@""
	.align	4
.nv.constant0._ZN7cutlass13device_kernelIN5flash19enable_sm80_to_sm89INS1_16FlashAttnFwdSm80INS1_25CollectiveMainloopFwdSm80ILi4ELi1ELb0EN4cute5tupleIJNS5_1CILi128EEENS7_ILi64EEENS7_ILi96EEEEEELi96ENS_10bfloat16_tEfNS_4arch4Sm80ELb1ELb0ELb0ELb1ELb0ELb0ELb1ELb0EEENS1_21CollectiveEpilogueFwdINS6_IJS8_SA_S9_EEENS6_IJNS7_ILi1EEESI_SI_EEESC_SE_Li128ELb1ELb1ELb0ELb0EEENS1_19SingleTileSchedulerILb1ELb0ELb1ELi128EEEEEEEEEvNT_6ParamsE:
	.zero		1576


//--------------------- .nv.constant0._ZN7cutlass13device_kernelIN5flash19enable_sm80_to_sm89INS1_16FlashAttnFwdSm80INS1_25CollectiveMainloopFwdSm80ILi4ELi1ELb0EN4cute5tupleIJNS5_1CILi128EEENS7_ILi64EEENS7_ILi96EEEEEELi96ENS_10bfloat16_tEfNS_4arch4Sm80ELb1ELb0ELb0ELb1ELb0ELb1ELb1ELb0EEENS1_21CollectiveEpilogueFwdINS6_IJS8_SA_S9_EEENS6_IJNS7_ILi1EEESI_SI_EEESC_SE_Li128ELb1ELb1ELb0ELb0EEENS1_19SingleTileSchedulerILb1ELb0ELb1ELi128EEEEEEEEEvNT_6ParamsE --------------------------
	.section	.nv.constant0._ZN7cutlass13device_kernelIN5flash19enable_sm80_to_sm89INS1_16FlashAttnFwdSm80INS1_25CollectiveMainloopFwdSm80ILi4ELi1ELb0EN4cute5tupleIJNS5_1CILi128EEENS7_ILi64EEENS7_ILi96EEEEEELi96ENS_10bfloat16_tEfNS_4arch4Sm80ELb1ELb0ELb0ELb1ELb0ELb1ELb1ELb0EEENS1_21CollectiveEpilogueFwdINS6_IJS8_SA_S9_EEENS6_IJNS7_ILi1EEESI_SI_EEESC_SE_Li128ELb1ELb1ELb0ELb0EEENS1_19SingleTileSchedulerILb1ELb0ELb1ELi128EEEEEEEEEvNT_6ParamsE,"a",@progbits
	.sectionflags	@""
	.align	4
.nv.constant0._ZN7cutlass13device_kernelIN5flash19enable_sm80_to_sm89INS1_16FlashAttnFwdSm80INS1_25CollectiveMainloopFwdSm80ILi4ELi1ELb0EN4cute5tupleIJNS5_1CILi128EEENS7_ILi64EEENS7_ILi96EEEEEELi96ENS_10bfloat16_tEfNS_4arch4Sm80ELb1ELb0ELb0ELb1ELb0ELb1ELb1ELb0EEENS1_21CollectiveEpilogueFwdINS6_IJS8_SA_S9_EEENS6_IJNS7_ILi1EEESI_SI_EEESC_SE_Li128ELb1ELb1ELb0ELb0EEENS1_19SingleTileSchedulerILb1ELb0ELb1ELi128EEEEEEEEEvNT_6ParamsE:
	.zero		1576


//--------------------- SYMBOLS --------------------------

	.type		.nv.reservedSmem.offset0,@object
	.size		.nv.reservedSmem.offset0,0x4
